//
// Generated by NVIDIA NVVM Compiler
//
// Compiler Build ID: CL-36424714
// Cuda compilation tools, release 13.0, V13.0.88
// Based on NVVM 20.0.0
//

.version 9.0
.target sm_100
.address_size 64

	// .globl	_Z5gemvnIdLi64ELi8ELi8ELi64ELi8EEviiT_PS0_iS1_iS0_S1_iiii
// _ZZ5gemvnIdLi64ELi8ELi8ELi64ELi8EEviiT_PS0_iS1_iS0_S1_iiiiE2la has been demoted

.visible .entry _Z5gemvnIdLi64ELi8ELi8ELi64ELi8EEviiT_PS0_iS1_iS0_S1_iiii(
	.param .u32 _Z5gemvnIdLi64ELi8ELi8ELi64ELi8EEviiT_PS0_iS1_iS0_S1_iiii_param_0,
	.param .u32 _Z5gemvnIdLi64ELi8ELi8ELi64ELi8EEviiT_PS0_iS1_iS0_S1_iiii_param_1,
	.param .f64 _Z5gemvnIdLi64ELi8ELi8ELi64ELi8EEviiT_PS0_iS1_iS0_S1_iiii_param_2,
	.param .u64 .ptr .align 1 _Z5gemvnIdLi64ELi8ELi8ELi64ELi8EEviiT_PS0_iS1_iS0_S1_iiii_param_3,
	.param .u32 _Z5gemvnIdLi64ELi8ELi8ELi64ELi8EEviiT_PS0_iS1_iS0_S1_iiii_param_4,
	.param .u64 .ptr .align 1 _Z5gemvnIdLi64ELi8ELi8ELi64ELi8EEviiT_PS0_iS1_iS0_S1_iiii_param_5,
	.param .u32 _Z5gemvnIdLi64ELi8ELi8ELi64ELi8EEviiT_PS0_iS1_iS0_S1_iiii_param_6,
	.param .f64 _Z5gemvnIdLi64ELi8ELi8ELi64ELi8EEviiT_PS0_iS1_iS0_S1_iiii_param_7,
	.param .u64 .ptr .align 1 _Z5gemvnIdLi64ELi8ELi8ELi64ELi8EEviiT_PS0_iS1_iS0_S1_iiii_param_8,
	.param .u32 _Z5gemvnIdLi64ELi8ELi8ELi64ELi8EEviiT_PS0_iS1_iS0_S1_iiii_param_9,
	.param .u32 _Z5gemvnIdLi64ELi8ELi8ELi64ELi8EEviiT_PS0_iS1_iS0_S1_iiii_param_10,
	.param .u32 _Z5gemvnIdLi64ELi8ELi8ELi64ELi8EEviiT_PS0_iS1_iS0_S1_iiii_param_11,
	.param .u32 _Z5gemvnIdLi64ELi8ELi8ELi64ELi8EEviiT_PS0_iS1_iS0_S1_iiii_param_12
)
{
	.reg .pred 	%p<23>;
	.reg .b32 	%r<72>;
	.reg .b64 	%rd<158>;
	.reg .b64 	%fd<241>;
	// demoted variable
	.shared .align 8 .b8 _ZZ5gemvnIdLi64ELi8ELi8ELi64ELi8EEviiT_PS0_iS1_iS0_S1_iiiiE2la[4096];
	ld.param.u32 	%r16, [_Z5gemvnIdLi64ELi8ELi8ELi64ELi8EEviiT_PS0_iS1_iS0_S1_iiii_param_1];
	ld.param.u64 	%rd21, [_Z5gemvnIdLi64ELi8ELi8ELi64ELi8EEviiT_PS0_iS1_iS0_S1_iiii_param_3];
	ld.param.u32 	%r17, [_Z5gemvnIdLi64ELi8ELi8ELi64ELi8EEviiT_PS0_iS1_iS0_S1_iiii_param_4];
	ld.param.u64 	%rd22, [_Z5gemvnIdLi64ELi8ELi8ELi64ELi8EEviiT_PS0_iS1_iS0_S1_iiii_param_5];
	ld.param.u32 	%r18, [_Z5gemvnIdLi64ELi8ELi8ELi64ELi8EEviiT_PS0_iS1_iS0_S1_iiii_param_6];
	ld.param.u32 	%r22, [_Z5gemvnIdLi64ELi8ELi8ELi64ELi8EEviiT_PS0_iS1_iS0_S1_iiii_param_10];
	ld.param.u32 	%r21, [_Z5gemvnIdLi64ELi8ELi8ELi64ELi8EEviiT_PS0_iS1_iS0_S1_iiii_param_12];
	mov.u32 	%r1, %tid.x;
	mov.u32 	%r2, %tid.y;
	mov.u32 	%r3, %ctaid.x;
	mov.u32 	%r23, %nctaid.x;
	add.s32 	%r24, %r23, -1;
	setp.eq.s32 	%p1, %r3, %r24;
	setp.gt.s32 	%p2, %r22, 0;
	and.pred  	%p3, %p1, %p2;
	setp.ge.s32 	%p4, %r1, %r22;
	and.pred  	%p5, %p4, %p3;
	@%p5 bra 	$L__BB0_24;
	mov.u32 	%r4, %ctaid.y;
	cvta.to.global.u64 	%rd24, %rd21;
	cvta.to.global.u64 	%rd25, %rd22;
	shr.s32 	%r25, %r16, 31;
	shr.u32 	%r26, %r25, 26;
	add.s32 	%r27, %r16, %r26;
	shr.s32 	%r28, %r27, 6;
	mov.u32 	%r29, %nctaid.y;
	div.u32 	%r30, %r28, %r29;
	mul.lo.s32 	%r31, %r30, %r29;
	sub.s32 	%r32, %r28, %r31;
	setp.lt.u32 	%p6, %r4, %r32;
	selp.u32 	%r33, 1, 0, %p6;
	add.s32 	%r5, %r30, %r33;
	min.u32 	%r34, %r4, %r32;
	mad.lo.s32 	%r35, %r30, %r4, %r34;
	shl.b32 	%r36, %r3, 6;
	cvt.u64.u32 	%rd26, %r36;
	shl.b32 	%r37, %r35, 6;
	mul.lo.s32 	%r38, %r37, %r17;
	cvt.s64.s32 	%rd27, %r38;
	add.s64 	%rd28, %rd27, %rd26;
	shl.b64 	%rd29, %rd28, 3;
	add.s64 	%rd152, %rd24, %rd29;
	mul.lo.s32 	%r39, %r37, %r18;
	mul.wide.s32 	%rd30, %r39, 8;
	add.s64 	%rd154, %rd25, %rd30;
	add.s32 	%r6, %r29, -1;
	setp.eq.s32 	%p7, %r4, %r6;
	@%p7 bra 	$L__BB0_3;
	setp.eq.s32 	%p9, %r5, 0;
	@%p9 bra 	$L__BB0_24;
	bra.uni 	$L__BB0_4;
$L__BB0_3:
	ld.param.u32 	%r68, [_Z5gemvnIdLi64ELi8ELi8ELi64ELi8EEviiT_PS0_iS1_iS0_S1_iiii_param_11];
	or.b32  	%r40, %r5, %r68;
	setp.eq.s32 	%p8, %r40, 0;
	@%p8 bra 	$L__BB0_24;
$L__BB0_4:
	shl.b32 	%r7, %r2, 3;
	mad.lo.s32 	%r8, %r17, %r7, %r1;
	setp.lt.s32 	%p10, %r5, 2;
	@%p10 bra 	$L__BB0_6;
	mul.wide.s32 	%rd31, %r8, 8;
	add.s64 	%rd32, %rd152, %rd31;
	ld.global.f64 	%fd221, [%rd32];
	mul.wide.s32 	%rd33, %r17, 8;
	add.s64 	%rd34, %rd32, %rd33;
	ld.global.f64 	%fd220, [%rd34];
	add.s64 	%rd35, %rd34, %rd33;
	ld.global.f64 	%fd219, [%rd35];
	add.s64 	%rd36, %rd35, %rd33;
	ld.global.f64 	%fd218, [%rd36];
	add.s64 	%rd37, %rd36, %rd33;
	ld.global.f64 	%fd217, [%rd37];
	add.s64 	%rd38, %rd37, %rd33;
	ld.global.f64 	%fd216, [%rd38];
	add.s64 	%rd39, %rd38, %rd33;
	ld.global.f64 	%fd215, [%rd39];
	add.s64 	%rd40, %rd39, %rd33;
	ld.global.f64 	%fd214, [%rd40];
	shl.b32 	%r41, %r17, 6;
	mul.wide.s32 	%rd41, %r41, 8;
	add.s64 	%rd152, %rd152, %rd41;
$L__BB0_6:
	setp.lt.s32 	%p11, %r5, 2;
	mov.f64 	%fd222, 0d0000000000000000;
	@%p11 bra 	$L__BB0_11;
	shr.u32 	%r43, %r5, 31;
	add.s32 	%r44, %r5, %r43;
	shl.b32 	%r9, %r17, 6;
	shl.b32 	%r45, %r18, 6;
	and.b32  	%r11, %r44, -2;
	neg.s32 	%r71, %r11;
	mul.wide.s32 	%rd5, %r18, 8;
	mul.wide.s32 	%rd42, %r45, 8;
	mul.wide.s32 	%rd43, %r18, 56;
	sub.s64 	%rd6, %rd42, %rd43;
	mov.f64 	%fd222, 0d0000000000000000;
	mov.b32 	%r70, 2;
	mul.wide.s32 	%rd44, %r8, 8;
	mul.wide.s32 	%rd9, %r17, 8;
	mul.wide.s32 	%rd53, %r9, 8;
$L__BB0_8:
	add.s64 	%rd45, %rd152, %rd44;
	ld.global.f64 	%fd26, [%rd45];
	add.s64 	%rd46, %rd45, %rd9;
	ld.global.f64 	%fd27, [%rd46];
	add.s64 	%rd47, %rd46, %rd9;
	ld.global.f64 	%fd28, [%rd47];
	add.s64 	%rd48, %rd47, %rd9;
	ld.global.f64 	%fd29, [%rd48];
	add.s64 	%rd49, %rd48, %rd9;
	ld.global.f64 	%fd30, [%rd49];
	add.s64 	%rd50, %rd49, %rd9;
	ld.global.f64 	%fd31, [%rd50];
	add.s64 	%rd51, %rd50, %rd9;
	ld.global.f64 	%fd32, [%rd51];
	add.s64 	%rd52, %rd51, %rd9;
	ld.global.f64 	%fd33, [%rd52];
	add.s64 	%rd152, %rd152, %rd53;
	mul.lo.s32 	%r46, %r7, %r18;
	mul.wide.s32 	%rd54, %r46, 8;
	add.s64 	%rd55, %rd154, %rd54;
	ld.global.f64 	%fd94, [%rd55];
	fma.rn.f64 	%fd95, %fd221, %fd94, %fd222;
	add.s64 	%rd56, %rd55, %rd5;
	ld.global.f64 	%fd96, [%rd56];
	fma.rn.f64 	%fd97, %fd220, %fd96, %fd95;
	add.s64 	%rd57, %rd56, %rd5;
	ld.global.f64 	%fd98, [%rd57];
	fma.rn.f64 	%fd99, %fd219, %fd98, %fd97;
	add.s64 	%rd58, %rd57, %rd5;
	ld.global.f64 	%fd100, [%rd58];
	fma.rn.f64 	%fd101, %fd218, %fd100, %fd99;
	add.s64 	%rd59, %rd58, %rd5;
	ld.global.f64 	%fd102, [%rd59];
	fma.rn.f64 	%fd103, %fd217, %fd102, %fd101;
	add.s64 	%rd60, %rd59, %rd5;
	ld.global.f64 	%fd104, [%rd60];
	fma.rn.f64 	%fd105, %fd216, %fd104, %fd103;
	add.s64 	%rd61, %rd60, %rd5;
	ld.global.f64 	%fd106, [%rd61];
	fma.rn.f64 	%fd107, %fd215, %fd106, %fd105;
	add.s64 	%rd11, %rd61, %rd5;
	ld.global.f64 	%fd108, [%rd11];
	fma.rn.f64 	%fd34, %fd214, %fd108, %fd107;
	setp.eq.s32 	%p12, %r71, -2;
	@%p12 bra 	$L__BB0_10;
	mul.wide.s32 	%rd62, %r8, 8;
	add.s64 	%rd63, %rd152, %rd62;
	ld.global.f64 	%fd221, [%rd63];
	add.s64 	%rd64, %rd63, %rd9;
	ld.global.f64 	%fd220, [%rd64];
	add.s64 	%rd65, %rd64, %rd9;
	ld.global.f64 	%fd219, [%rd65];
	add.s64 	%rd66, %rd65, %rd9;
	ld.global.f64 	%fd218, [%rd66];
	add.s64 	%rd67, %rd66, %rd9;
	ld.global.f64 	%fd217, [%rd67];
	add.s64 	%rd68, %rd67, %rd9;
	ld.global.f64 	%fd216, [%rd68];
	add.s64 	%rd69, %rd68, %rd9;
	ld.global.f64 	%fd215, [%rd69];
	add.s64 	%rd70, %rd69, %rd9;
	ld.global.f64 	%fd214, [%rd70];
	mul.wide.s32 	%rd71, %r9, 8;
	add.s64 	%rd152, %rd152, %rd71;
$L__BB0_10:
	add.s64 	%rd72, %rd11, %rd6;
	ld.global.f64 	%fd109, [%rd72];
	fma.rn.f64 	%fd110, %fd26, %fd109, %fd34;
	add.s64 	%rd73, %rd72, %rd5;
	ld.global.f64 	%fd111, [%rd73];
	fma.rn.f64 	%fd112, %fd27, %fd111, %fd110;
	add.s64 	%rd74, %rd73, %rd5;
	ld.global.f64 	%fd113, [%rd74];
	fma.rn.f64 	%fd114, %fd28, %fd113, %fd112;
	add.s64 	%rd75, %rd74, %rd5;
	ld.global.f64 	%fd115, [%rd75];
	fma.rn.f64 	%fd116, %fd29, %fd115, %fd114;
	add.s64 	%rd76, %rd75, %rd5;
	ld.global.f64 	%fd117, [%rd76];
	fma.rn.f64 	%fd118, %fd30, %fd117, %fd116;
	add.s64 	%rd77, %rd76, %rd5;
	ld.global.f64 	%fd119, [%rd77];
	fma.rn.f64 	%fd120, %fd31, %fd119, %fd118;
	add.s64 	%rd78, %rd77, %rd5;
	ld.global.f64 	%fd121, [%rd78];
	fma.rn.f64 	%fd122, %fd32, %fd121, %fd120;
	add.s64 	%rd79, %rd78, %rd5;
	ld.global.f64 	%fd123, [%rd79];
	fma.rn.f64 	%fd222, %fd33, %fd123, %fd122;
	shl.b32 	%r47, %r18, 6;
	mul.wide.s32 	%rd80, %r47, 16;
	add.s64 	%rd154, %rd154, %rd80;
	add.s32 	%r71, %r71, 2;
	add.s32 	%r15, %r70, 2;
	setp.lt.s32 	%p13, %r70, %r11;
	mov.u32 	%r70, %r15;
	@%p13 bra 	$L__BB0_8;
$L__BB0_11:
	and.b32  	%r48, %r5, -2147483647;
	setp.ne.s32 	%p14, %r48, 1;
	@%p14 bra 	$L__BB0_13;
	mul.wide.s32 	%rd81, %r8, 8;
	add.s64 	%rd82, %rd152, %rd81;
	ld.global.f64 	%fd124, [%rd82];
	mul.wide.s32 	%rd83, %r17, 8;
	add.s64 	%rd84, %rd82, %rd83;
	ld.global.f64 	%fd125, [%rd84];
	add.s64 	%rd85, %rd84, %rd83;
	ld.global.f64 	%fd126, [%rd85];
	add.s64 	%rd86, %rd85, %rd83;
	ld.global.f64 	%fd127, [%rd86];
	add.s64 	%rd87, %rd86, %rd83;
	ld.global.f64 	%fd128, [%rd87];
	add.s64 	%rd88, %rd87, %rd83;
	ld.global.f64 	%fd129, [%rd88];
	add.s64 	%rd89, %rd88, %rd83;
	ld.global.f64 	%fd130, [%rd89];
	add.s64 	%rd90, %rd89, %rd83;
	ld.global.f64 	%fd131, [%rd90];
	shl.b32 	%r49, %r17, 6;
	mul.wide.s32 	%rd91, %r49, 8;
	add.s64 	%rd152, %rd152, %rd91;
	mul.lo.s32 	%r50, %r7, %r18;
	mul.wide.s32 	%rd92, %r50, 8;
	add.s64 	%rd93, %rd154, %rd92;
	ld.global.f64 	%fd132, [%rd93];
	fma.rn.f64 	%fd133, %fd124, %fd132, %fd222;
	mul.wide.s32 	%rd94, %r18, 8;
	add.s64 	%rd95, %rd93, %rd94;
	ld.global.f64 	%fd134, [%rd95];
	fma.rn.f64 	%fd135, %fd125, %fd134, %fd133;
	add.s64 	%rd96, %rd95, %rd94;
	ld.global.f64 	%fd136, [%rd96];
	fma.rn.f64 	%fd137, %fd126, %fd136, %fd135;
	add.s64 	%rd97, %rd96, %rd94;
	ld.global.f64 	%fd138, [%rd97];
	fma.rn.f64 	%fd139, %fd127, %fd138, %fd137;
	add.s64 	%rd98, %rd97, %rd94;
	ld.global.f64 	%fd140, [%rd98];
	fma.rn.f64 	%fd141, %fd128, %fd140, %fd139;
	add.s64 	%rd99, %rd98, %rd94;
	ld.global.f64 	%fd142, [%rd99];
	fma.rn.f64 	%fd143, %fd129, %fd142, %fd141;
	add.s64 	%rd100, %rd99, %rd94;
	ld.global.f64 	%fd144, [%rd100];
	fma.rn.f64 	%fd145, %fd130, %fd144, %fd143;
	add.s64 	%rd101, %rd100, %rd94;
	ld.global.f64 	%fd146, [%rd101];
	fma.rn.f64 	%fd222, %fd131, %fd146, %fd145;
	shl.b32 	%r51, %r18, 6;
	mul.wide.s32 	%rd102, %r51, 8;
	add.s64 	%rd154, %rd154, %rd102;
$L__BB0_13:
	ld.param.u32 	%r69, [_Z5gemvnIdLi64ELi8ELi8ELi64ELi8EEviiT_PS0_iS1_iS0_S1_iiii_param_11];
	setp.ne.s32 	%p15, %r4, %r6;
	setp.eq.s32 	%p16, %r69, 0;
	or.pred  	%p17, %p15, %p16;
	@%p17 bra 	$L__BB0_22;
	setp.ge.s32 	%p18, %r2, %r21;
	@%p18 bra 	$L__BB0_16;
	mul.wide.s32 	%rd113, %r8, 8;
	add.s64 	%rd114, %rd152, %rd113;
	ld.global.f64 	%fd239, [%rd114];
	mul.wide.s32 	%rd115, %r17, 8;
	add.s64 	%rd116, %rd114, %rd115;
	ld.global.f64 	%fd238, [%rd116];
	add.s64 	%rd117, %rd116, %rd115;
	ld.global.f64 	%fd237, [%rd117];
	add.s64 	%rd118, %rd117, %rd115;
	ld.global.f64 	%fd236, [%rd118];
	add.s64 	%rd119, %rd118, %rd115;
	ld.global.f64 	%fd235, [%rd119];
	add.s64 	%rd120, %rd119, %rd115;
	ld.global.f64 	%fd234, [%rd120];
	add.s64 	%rd121, %rd120, %rd115;
	ld.global.f64 	%fd233, [%rd121];
	add.s64 	%rd122, %rd121, %rd115;
	ld.global.f64 	%fd232, [%rd122];
	bra.uni 	$L__BB0_18;
$L__BB0_16:
	setp.ne.s32 	%p19, %r2, %r21;
	mov.f64 	%fd232, 0d0000000000000000;
	mov.f64 	%fd233, %fd232;
	mov.f64 	%fd234, %fd232;
	mov.f64 	%fd235, %fd232;
	mov.f64 	%fd236, %fd232;
	mov.f64 	%fd237, %fd232;
	mov.f64 	%fd238, %fd232;
	mov.f64 	%fd239, %fd232;
	@%p19 bra 	$L__BB0_20;
	mul.wide.s32 	%rd103, %r8, 8;
	add.s64 	%rd104, %rd152, %rd103;
	ld.global.f64 	%fd239, [%rd104];
	mul.wide.s32 	%rd105, %r17, 8;
	add.s64 	%rd106, %rd104, %rd105;
	ld.global.f64 	%fd238, [%rd106];
	add.s64 	%rd107, %rd106, %rd105;
	ld.global.f64 	%fd237, [%rd107];
	add.s64 	%rd108, %rd107, %rd105;
	ld.global.f64 	%fd236, [%rd108];
	add.s64 	%rd109, %rd108, %rd105;
	ld.global.f64 	%fd235, [%rd109];
	add.s64 	%rd110, %rd109, %rd105;
	ld.global.f64 	%fd234, [%rd110];
	add.s64 	%rd111, %rd110, %rd105;
	ld.global.f64 	%fd233, [%rd111];
	add.s64 	%rd112, %rd111, %rd105;
	ld.global.f64 	%fd232, [%rd112];
$L__BB0_18:
	setp.ge.s32 	%p20, %r2, %r21;
	@%p20 bra 	$L__BB0_20;
	mul.lo.s32 	%r54, %r7, %r18;
	mul.wide.s32 	%rd133, %r54, 8;
	add.s64 	%rd134, %rd154, %rd133;
	ld.global.f64 	%fd163, [%rd134];
	fma.rn.f64 	%fd164, %fd239, %fd163, %fd222;
	mul.wide.s32 	%rd135, %r18, 8;
	add.s64 	%rd136, %rd134, %rd135;
	ld.global.f64 	%fd165, [%rd136];
	fma.rn.f64 	%fd166, %fd238, %fd165, %fd164;
	add.s64 	%rd137, %rd136, %rd135;
	ld.global.f64 	%fd167, [%rd137];
	fma.rn.f64 	%fd168, %fd237, %fd167, %fd166;
	add.s64 	%rd138, %rd137, %rd135;
	ld.global.f64 	%fd169, [%rd138];
	fma.rn.f64 	%fd170, %fd236, %fd169, %fd168;
	add.s64 	%rd139, %rd138, %rd135;
	ld.global.f64 	%fd171, [%rd139];
	fma.rn.f64 	%fd172, %fd235, %fd171, %fd170;
	add.s64 	%rd140, %rd139, %rd135;
	ld.global.f64 	%fd173, [%rd140];
	fma.rn.f64 	%fd174, %fd234, %fd173, %fd172;
	add.s64 	%rd141, %rd140, %rd135;
	ld.global.f64 	%fd175, [%rd141];
	fma.rn.f64 	%fd176, %fd233, %fd175, %fd174;
	add.s64 	%rd142, %rd141, %rd135;
	ld.global.f64 	%fd177, [%rd142];
	fma.rn.f64 	%fd222, %fd232, %fd177, %fd176;
	bra.uni 	$L__BB0_22;
$L__BB0_20:
	setp.ne.s32 	%p21, %r2, %r21;
	@%p21 bra 	$L__BB0_22;
	mul.lo.s32 	%r52, %r21, %r18;
	shl.b32 	%r53, %r52, 3;
	mul.wide.s32 	%rd123, %r53, 8;
	add.s64 	%rd124, %rd154, %rd123;
	ld.global.f64 	%fd148, [%rd124];
	fma.rn.f64 	%fd149, %fd239, %fd148, %fd222;
	mul.wide.s32 	%rd125, %r18, 8;
	add.s64 	%rd126, %rd124, %rd125;
	ld.global.f64 	%fd150, [%rd126];
	fma.rn.f64 	%fd151, %fd238, %fd150, %fd149;
	add.s64 	%rd127, %rd126, %rd125;
	ld.global.f64 	%fd152, [%rd127];
	fma.rn.f64 	%fd153, %fd237, %fd152, %fd151;
	add.s64 	%rd128, %rd127, %rd125;
	ld.global.f64 	%fd154, [%rd128];
	fma.rn.f64 	%fd155, %fd236, %fd154, %fd153;
	add.s64 	%rd129, %rd128, %rd125;
	ld.global.f64 	%fd156, [%rd129];
	fma.rn.f64 	%fd157, %fd235, %fd156, %fd155;
	add.s64 	%rd130, %rd129, %rd125;
	ld.global.f64 	%fd158, [%rd130];
	fma.rn.f64 	%fd159, %fd234, %fd158, %fd157;
	add.s64 	%rd131, %rd130, %rd125;
	ld.global.f64 	%fd160, [%rd131];
	fma.rn.f64 	%fd161, %fd233, %fd160, %fd159;
	add.s64 	%rd132, %rd131, %rd125;
	ld.global.f64 	%fd162, [%rd132];
	fma.rn.f64 	%fd222, %fd232, %fd162, %fd161;
$L__BB0_22:
	shl.b32 	%r55, %r2, 6;
	add.s32 	%r56, %r55, %r1;
	shl.b32 	%r57, %r56, 3;
	mov.u32 	%r58, _ZZ5gemvnIdLi64ELi8ELi8ELi64ELi8EEviiT_PS0_iS1_iS0_S1_iiiiE2la;
	add.s32 	%r59, %r58, %r57;
	st.shared.f64 	[%r59], %fd222;
	bar.sync 	0;
	setp.ne.s32 	%p22, %r2, 0;
	@%p22 bra 	$L__BB0_24;
	ld.param.u32 	%r67, [_Z5gemvnIdLi64ELi8ELi8ELi64ELi8EEviiT_PS0_iS1_iS0_S1_iiii_param_9];
	ld.param.u64 	%rd149, [_Z5gemvnIdLi64ELi8ELi8ELi64ELi8EEviiT_PS0_iS1_iS0_S1_iiii_param_8];
	ld.param.f64 	%fd196, [_Z5gemvnIdLi64ELi8ELi8ELi64ELi8EEviiT_PS0_iS1_iS0_S1_iiii_param_2];
	shl.b32 	%r60, %r1, 3;
	add.s32 	%r62, %r58, %r60;
	ld.shared.f64 	%fd178, [%r62];
	add.f64 	%fd179, %fd178, 0d0000000000000000;
	ld.shared.f64 	%fd180, [%r62+512];
	add.f64 	%fd181, %fd179, %fd180;
	ld.shared.f64 	%fd182, [%r62+1024];
	add.f64 	%fd183, %fd181, %fd182;
	ld.shared.f64 	%fd184, [%r62+1536];
	add.f64 	%fd185, %fd183, %fd184;
	ld.shared.f64 	%fd186, [%r62+2048];
	add.f64 	%fd187, %fd185, %fd186;
	ld.shared.f64 	%fd188, [%r62+2560];
	add.f64 	%fd189, %fd187, %fd188;
	ld.shared.f64 	%fd190, [%r62+3072];
	add.f64 	%fd191, %fd189, %fd190;
	ld.shared.f64 	%fd192, [%r62+3584];
	add.f64 	%fd193, %fd191, %fd192;
	mul.lo.s32 	%r63, %r67, %r1;
	cvt.s64.s32 	%rd143, %r63;
	mov.u32 	%r64, %ctaid.x;
	mul.lo.s32 	%r65, %r64, %r67;
	shl.b32 	%r66, %r65, 6;
	cvt.s64.s32 	%rd144, %r66;
	add.s64 	%rd145, %rd144, %rd143;
	cvta.to.global.u64 	%rd146, %rd149;
	shl.b64 	%rd147, %rd145, 3;
	add.s64 	%rd148, %rd146, %rd147;
	mul.f64 	%fd194, %fd196, %fd193;
	atom.global.add.f64 	%fd195, [%rd148], %fd194;
$L__BB0_24:
	ret;

}


// ===== COMPILED SASS (sm_100) =====

	.target	sm_100

	.elftype	@"ET_EXEC"


//--------------------- .note.nv.tkinfo           --------------------------
	.section	.note.nv.tkinfo,"",@"SHT_NOTE"
	.sectionflags	@"SHF_NOTE_NV_TKINFO"
	.tkinfo
        /*0018*/ 	.word	0x00000002
        /*0030*/ 	.string	""
        /*0030*/ 	.string	"ptxas"
        /*0030*/ 	.string	"Cuda compilation tools, release 13.0, V13.0.88"
        /*0030*/ 	.string	"Build cuda_13.0.r13.0/compiler.36424714_0"
        /*0030*/ 	.string	"-arch sm_100 -m 64 "



//--------------------- .note.nv.cuinfo           --------------------------
	.section	.note.nv.cuinfo,"",@"SHT_NOTE"
	.sectionflags	@"SHF_NOTE_NV_CUINFO"
        /*0018*/ 	.short	0x0002
        /*001a*/ 	.short	0x0064
        /*001c*/ 	.short	0x0082
	.zero		2


//--------------------- .nv.info                  --------------------------
	.section	.nv.info,"",@"SHT_CUDA_INFO"
	.align	4


	//----- nvinfo : EIATTR_REGCOUNT
	.align		4
        /*0000*/ 	.byte	0x04, 0x2f
        /*0002*/ 	.short	(.L_1 - .L_0)
	.align		4
.L_0:
        /*0004*/ 	.word	index@(_Z5gemvnIdLi64ELi8ELi8ELi64ELi8EEviiT_PS0_iS1_iS0_S1_iiii)
        /*0008*/ 	.word	0x00000028


	//----- nvinfo : EIATTR_FRAME_SIZE
	.align		4
.L_1:
        /*000c*/ 	.byte	0x04, 0x11
        /*000e*/ 	.short	(.L_3 - .L_2)
	.align		4
.L_2:
        /*0010*/ 	.word	index@(_Z5gemvnIdLi64ELi8ELi8ELi64ELi8EEviiT_PS0_iS1_iS0_S1_iiii)
        /*0014*/ 	.word	0x00000000


	//----- nvinfo : EIATTR_MIN_STACK_SIZE
	.align		4
.L_3:
        /*0018*/ 	.byte	0x04, 0x12
        /*001a*/ 	.short	(.L_5 - .L_4)
	.align		4
.L_4:
        /*001c*/ 	.word	index@(_Z5gemvnIdLi64ELi8ELi8ELi64ELi8EEviiT_PS0_iS1_iS0_S1_iiii)
        /*0020*/ 	.word	0x00000000
.L_5:


//--------------------- .nv.compat                --------------------------
	.section	.nv.compat,"",@"SHT_CUDA_COMPAT_INFO"
	.align	4
        /*0000*/ 	.byte	0x02, 0x09, 0x00, 0x00, 0x02, 0x02, 0x01, 0x00, 0x02, 0x05, 0x05, 0x00, 0x03, 0x07, 0x01, 0x01
        /*0010*/ 	.byte	0x02, 0x03, 0x00, 0x00, 0x02, 0x06, 0x01, 0x00, 0x04, 0x0b, 0x08, 0x00, 0x01, 0x00, 0x00, 0x00
        /*0020*/ 	.byte	0x00, 0x00, 0x00, 0x00


//--------------------- .nv.info._Z5gemvnIdLi64ELi8ELi8ELi64ELi8EEviiT_PS0_iS1_iS0_S1_iiii --------------------------
	.section	.nv.info._Z5gemvnIdLi64ELi8ELi8ELi64ELi8EEviiT_PS0_iS1_iS0_S1_iiii,"",@"SHT_CUDA_INFO"
	.sectionflags	@""
	.align	4


	//----- nvinfo : EIATTR_CUDA_API_VERSION
	.align		4
        /*0000*/ 	.byte	0x04, 0x37
        /*0002*/ 	.short	(.L_7 - .L_6)
.L_6:
        /*0004*/ 	.word	0x00000082


	//----- nvinfo : EIATTR_KPARAM_INFO
	.align		4
.L_7:
        /*0008*/ 	.byte	0x04, 0x17
        /*000a*/ 	.short	(.L_9 - .L_8)
.L_8:
        /*000c*/ 	.word	0x00000000
        /*0010*/ 	.short	0x000c
        /*0012*/ 	.short	0x004c
        /*0014*/ 	.byte	0x00, 0xf0, 0x11, 0x00


	//----- nvinfo : EIATTR_KPARAM_INFO
	.align		4
.L_9:
        /*0018*/ 	.byte	0x04, 0x17
        /*001a*/ 	.short	(.L_11 - .L_10)
.L_10:
        /*001c*/ 	.word	0x00000000
        /*0020*/ 	.short	0x000b
        /*0022*/ 	.short	0x0048
        /*0024*/ 	.byte	0x00, 0xf0, 0x11, 0x00


	//----- nvinfo : EIATTR_KPARAM_INFO
	.align		4
.L_11:
        /*0028*/ 	.byte	0x04, 0x17
        /*002a*/ 	.short	(.L_13 - .L_12)
.L_12:
        /*002c*/ 	.word	0x00000000
        /*0030*/ 	.short	0x000a
        /*0032*/ 	.short	0x0044
        /*0034*/ 	.byte	0x00, 0xf0, 0x11, 0x00


	//----- nvinfo : EIATTR_KPARAM_INFO
	.align		4
.L_13:
        /*0038*/ 	.byte	0x04, 0x17
        /*003a*/ 	.short	(.L_15 - .L_14)
.L_14:
        /*003c*/ 	.word	0x00000000
        /*0040*/ 	.short	0x0009
        /*0042*/ 	.short	0x0040
        /*0044*/ 	.byte	0x00, 0xf0, 0x11, 0x00


	//----- nvinfo : EIATTR_KPARAM_INFO
	.align		4
.L_15:
        /*0048*/ 	.byte	0x04, 0x17
        /*004a*/ 	.short	(.L_17 - .L_16)
.L_16:
        /*004c*/ 	.word	0x00000000
        /*0050*/ 	.short	0x0008
        /*0052*/ 	.short	0x0038
        /*0054*/ 	.byte	0x00, 0xf5, 0x21, 0x00


	//----- nvinfo : EIATTR_KPARAM_INFO
	.align		4
.L_17:
        /*0058*/ 	.byte	0x04, 0x17
        /*005a*/ 	.short	(.L_19 - .L_18)
.L_18:
        /*005c*/ 	.word	0x00000000
        /*0060*/ 	.short	0x0007
        /*0062*/ 	.short	0x0030
        /*0064*/ 	.byte	0x00, 0xf0, 0x21, 0x00


	//----- nvinfo : EIATTR_KPARAM_INFO
	.align		4
.L_19:
        /*0068*/ 	.byte	0x04, 0x17
        /*006a*/ 	.short	(.L_21 - .L_20)
.L_20:
        /*006c*/ 	.word	0x00000000
        /*0070*/ 	.short	0x0006
        /*0072*/ 	.short	0x0028
        /*0074*/ 	.byte	0x00, 0xf0, 0x11, 0x00


	//----- nvinfo : EIATTR_KPARAM_INFO
	.align		4
.L_21:
        /*0078*/ 	.byte	0x04, 0x17
        /*007a*/ 	.short	(.L_23 - .L_22)
.L_22:
        /*007c*/ 	.word	0x00000000
        /*0080*/ 	.short	0x0005
        /*0082*/ 	.short	0x0020
        /*0084*/ 	.byte	0x00, 0xf5, 0x21, 0x00


	//----- nvinfo : EIATTR_KPARAM_INFO
	.align		4
.L_23:
        /*0088*/ 	.byte	0x04, 0x17
        /*008a*/ 	.short	(.L_25 - .L_24)
.L_24:
        /*008c*/ 	.word	0x00000000
        /*0090*/ 	.short	0x0004
        /*0092*/ 	.short	0x0018
        /*0094*/ 	.byte	0x00, 0xf0, 0x11, 0x00


	//----- nvinfo : EIATTR_KPARAM_INFO
	.align		4
.L_25:
        /*0098*/ 	.byte	0x04, 0x17
        /*009a*/ 	.short	(.L_27 - .L_26)
.L_26:
        /*009c*/ 	.word	0x00000000
        /*00a0*/ 	.short	0x0003
        /*00a2*/ 	.short	0x0010
        /*00a4*/ 	.byte	0x00, 0xf5, 0x21, 0x00


	//----- nvinfo : EIATTR_KPARAM_INFO
	.align		4
.L_27:
        /*00a8*/ 	.byte	0x04, 0x17
        /*00aa*/ 	.short	(.L_29 - .L_28)
.L_28:
        /*00ac*/ 	.word	0x00000000
        /*00b0*/ 	.short	0x0002
        /*00b2*/ 	.short	0x0008
        /*00b4*/ 	.byte	0x00, 0xf0, 0x21, 0x00


	//----- nvinfo : EIATTR_KPARAM_INFO
	.align		4
.L_29:
        /*00b8*/ 	.byte	0x04, 0x17
        /*00ba*/ 	.short	(.L_31 - .L_30)
.L_30:
        /*00bc*/ 	.word	0x00000000
        /*00c0*/ 	.short	0x0001
        /*00c2*/ 	.short	0x0004
        /*00c4*/ 	.byte	0x00, 0xf0, 0x11, 0x00


	//----- nvinfo : EIATTR_KPARAM_INFO
	.align		4
.L_31:
        /*00c8*/ 	.byte	0x04, 0x17
        /*00ca*/ 	.short	(.L_33 - .L_32)
.L_32:
        /*00cc*/ 	.word	0x00000000
        /*00d0*/ 	.short	0x0000
        /*00d2*/ 	.short	0x0000
        /*00d4*/ 	.byte	0x00, 0xf0, 0x11, 0x00


	//----- nvinfo : EIATTR_SPARSE_MMA_MASK
	.align		4
.L_33:
        /*00d8*/ 	.byte	0x03, 0x50
        /*00da*/ 	.short	0x0000


	//----- nvinfo : EIATTR_MAXREG_COUNT
	.align		4
        /*00dc*/ 	.byte	0x03, 0x1b
        /*00de*/ 	.short	0x00ff


	//----- nvinfo : EIATTR_NUM_BARRIERS
	.align		4
        /*00e0*/ 	.byte	0x02, 0x4c
        /*00e2*/ 	.byte	0x01
	.zero		1


	//----- nvinfo : EIATTR_MERCURY_ISA_VERSION
	.align		4
        /*00e4*/ 	.byte	0x03, 0x5f
        /*00e6*/ 	.short	0x0101


	//----- nvinfo : EIATTR_VRC_CTA_INIT_COUNT
	.align		4
        /*00e8*/ 	.byte	0x02, 0x4a
	.zero		1
	.zero		1


	//----- nvinfo : EIATTR_EXIT_INSTR_OFFSETS
	.align		4
        /*00ec*/ 	.byte	0x04, 0x1c
        /*00ee*/ 	.short	(.L_35 - .L_34)


	//   ....[0]....
.L_34:
        /*00f0*/ 	.word	0x000000a0


	//   ....[1]....
        /*00f4*/ 	.word	0x00000400


	//   ....[2]....
        /*00f8*/ 	.word	0x00000450


	//   ....[3]....
        /*00fc*/ 	.word	0x00001a70


	//   ....[4]....
        /*0100*/ 	.word	0x00001c70


	//----- nvinfo : EIATTR_CRS_STACK_SIZE
	.align		4
.L_35:
        /*0104*/ 	.byte	0x04, 0x1e
        /*0106*/ 	.short	(.L_37 - .L_36)
.L_36:
        /*0108*/ 	.word	0x00000000


	//----- nvinfo : EIATTR_CBANK_PARAM_SIZE
	.align		4
.L_37:
        /*010c*/ 	.byte	0x03, 0x19
        /*010e*/ 	.short	0x0050


	//----- nvinfo : EIATTR_PARAM_CBANK
	.align		4
        /*0110*/ 	.byte	0x04, 0x0a
        /*0112*/ 	.short	(.L_39 - .L_38)
	.align		4
.L_38:
        /*0114*/ 	.word	index@(.nv.constant0._Z5gemvnIdLi64ELi8ELi8ELi64ELi8EEviiT_PS0_iS1_iS0_S1_iiii)
        /*0118*/ 	.short	0x0380
        /*011a*/ 	.short	0x0050


	//----- nvinfo : EIATTR_SW_WAR
	.align		4
.L_39:
        /*011c*/ 	.byte	0x04, 0x36
        /*011e*/ 	.short	(.L_41 - .L_40)
.L_40:
        /*0120*/ 	.word	0x00000008
.L_41:


//--------------------- .nv.callgraph             --------------------------
	.section	.nv.callgraph,"",@"SHT_CUDA_CALLGRAPH"
	.align	4
	.sectionentsize	8
	.align		4
        /*0000*/ 	.word	0x00000000
	.align		4
        /*0004*/ 	.word	0xffffffff
	.align		4
        /*0008*/ 	.word	0x00000000
	.align		4
        /*000c*/ 	.word	0xfffffffe
	.align		4
        /*0010*/ 	.word	0x00000000
	.align		4
        /*0014*/ 	.word	0xfffffffd
	.align		4
        /*0018*/ 	.word	0x00000000
	.align		4
        /*001c*/ 	.word	0xfffffffc


//--------------------- .text._Z5gemvnIdLi64ELi8ELi8ELi64ELi8EEviiT_PS0_iS1_iS0_S1_iiii --------------------------
	.section	.text._Z5gemvnIdLi64ELi8ELi8ELi64ELi8EEviiT_PS0_iS1_iS0_S1_iiii,"ax",@progbits
	.align	128
        .global         _Z5gemvnIdLi64ELi8ELi8ELi64ELi8EEviiT_PS0_iS1_iS0_S1_iiii
        .type           _Z5gemvnIdLi64ELi8ELi8ELi64ELi8EEviiT_PS0_iS1_iS0_S1_iiii,@function
        .size           _Z5gemvnIdLi64ELi8ELi8ELi64ELi8EEviiT_PS0_iS1_iS0_S1_iiii,(.L_x_13 - _Z5gemvnIdLi64ELi8ELi8ELi64ELi8EEviiT_PS0_iS1_iS0_S1_iiii)
        .other          _Z5gemvnIdLi64ELi8ELi8ELi64ELi8EEviiT_PS0_iS1_iS0_S1_iiii,@"STO_CUDA_ENTRY STV_DEFAULT"
_Z5gemvnIdLi64ELi8ELi8ELi64ELi8EEviiT_PS0_iS1_iS0_S1_iiii:
.text._Z5gemvnIdLi64ELi8ELi8ELi64ELi8EEviiT_PS0_iS1_iS0_S1_iiii:
[----:B------:R-:W-:Y:S01]  /*0000*/  LDC R1, c[0x0][0x37c] ;  /* 0x0000df00ff017b82 */ /* 0x000fe20000000800 */
[----:B------:R-:W0:Y:S07]  /*0010*/  S2R R6, SR_TID.X ;  /* 0x0000000000067919 */ /* 0x000e2e0000002100 */
[----:B------:R-:W1:Y:S01]  /*0020*/  S2UR UR10, SR_CTAID.X ;  /* 0x00000000000a79c3 */ /* 0x000e620000002500 */
[----:B------:R-:W2:Y:S01]  /*0030*/  LDCU UR4, c[0x0][0x370] ;  /* 0x00006e00ff0477ac */ /* 0x000ea20008000800 */
[----:B------:R-:W3:Y:S01]  /*0040*/  LDCU UR5, c[0x0][0x3c4] ;  /* 0x00007880ff0577ac */ /* 0x000ee20008000800 */
[----:B--2---:R-:W-:-:S02]  /*0050*/  UIADD3 UR4, UPT, UPT, UR4, -0x1, URZ ;  /* 0xffffffff04047890 */ /* 0x004fc4000fffe0ff */
[----:B---3--:R-:W-:-:S04]  /*0060*/  UISETP.GT.AND UP0, UPT, UR5, URZ, UPT ;  /* 0x000000ff0500728c */ /* 0x008fc8000bf04270 */
[----:B-1----:R-:W-:Y:S01]  /*0070*/  UISETP.EQ.AND UP0, UPT, UR10, UR4, UP0 ;  /* 0x000000040a00728c */ /* 0x002fe20008702270 */
[----:B0-----:R-:W-:-:S05]  /*0080*/  ISETP.GE.AND P1, PT, R6, UR5, PT ;  /* 0x0000000506007c0c */ /* 0x001fca000bf26270 */
[----:B------:R-:W-:-:S13]  /*0090*/  PLOP3.LUT P0, PT, PT, PT, UP0, 0x80, 0x8 ;  /* 0x000000000008781c */ /* 0x000fda0003f0f008 */
[----:B------:R-:W-:Y:S05]  /*00a0*/  @P0 EXIT P1 ;  /* 0x000000000000094d */ /* 0x000fea0000800000 */
[----:B------:R-:W0:Y:S01]  /*00b0*/  LDCU UR11, c[0x0][0x374] ;  /* 0x00006e80ff0b77ac */ /* 0x000e220008000800 */
[----:B------:R-:W1:Y:S01]  /*00c0*/  S2UR UR19, SR_CTAID.Y ;  /* 0x00000000001379c3 */ /* 0x000e620000002600 */
[----:B------:R-:W2:Y:S01]  /*00d0*/  S2R R3, SR_TID.Y ;  /* 0x0000000000037919 */ /* 0x000ea20000002200 */
[----:B------:R-:W3:Y:S01]  /*00e0*/  LDCU UR6, c[0x0][0x384] ;  /* 0x00007080ff0677ac */ /* 0x000ee20008000800 */
[----:B------:R-:W4:Y:S01]  /*00f0*/  LDCU UR15, c[0x0][0x398] ;  /* 0x00007300ff0f77ac */ /* 0x000f220008000800 */
[----:B------:R-:W5:Y:S01]  /*0100*/  LDCU.64 UR12, c[0x0][0x390] ;  /* 0x00007200ff0c77ac */ /* 0x000f620008000a00 */
[----:B0-----:R-:W0:Y:S01]  /*0110*/  I2F.U32.RP R0, UR11 ;  /* 0x0000000b00007d06 */ /* 0x001e220008209000 */
[----:B------:R-:W-:Y:S02]  /*0120*/  UISETP.NE.U32.AND UP2, UPT, UR11, URZ, UPT ;  /* 0x000000ff0b00728c */ /* 0x000fe4000bf45070 */
[----:B---3--:R-:W-:-:S04]  /*0130*/  USHF.R.S32.HI UR4, URZ, 0x1f, UR6 ;  /* 0x0000001fff047899 */ /* 0x008fc80008011406 */
[----:B------:R-:W-:-:S03]  /*0140*/  ULEA.HI UR6, UR4, UR6, URZ, 0x6 ;  /* 0x0000000604067291 */ /* 0x000fc6000f8f30ff */
[----:B------:R-:W-:Y:S01]  /*0150*/  UMOV UR4, URZ ;  /* 0x000000ff00047c82 */ /* 0x000fe20008000000 */
[----:B------:R-:W-:Y:S01]  /*0160*/  USHF.R.S32.HI UR6, URZ, 0x6, UR6 ;  /* 0x00000006ff067899 */ /* 0x000fe20008011406 */
[----:B0-----:R-:W0:Y:S02]  /*0170*/  MUFU.RCP R0, R0 ;  /* 0x0000000000007308 */ /* 0x001e240000001000 */
[----:B0-----:R-:W-:-:S06]  /*0180*/  IADD3 R2, PT, PT, R0, 0xffffffe, RZ ;  /* 0x0ffffffe00027810 */ /* 0x001fcc0007ffe0ff */
[----:B------:R-:W0:Y:S02]  /*0190*/  F2I.FTZ.U32.TRUNC.NTZ R2, R2 ;  /* 0x0000000200027305 */ /* 0x000e24000021f000 */
[----:B0-----:R-:W-:-:S13]  /*01a0*/  R2UR UR5, R2 ;  /* 0x00000000020572ca */ /* 0x001fda00000e0000 */
[----:B------:R-:W-:-:S04]  /*01b0*/  UIADD3 UR7, UPT, UPT, URZ, -UR5, URZ ;  /* 0x80000005ff077290 */ /* 0x000fc8000fffe0ff */
[----:B------:R-:W-:-:S04]  /*01c0*/  UIMAD UR7, UR7, UR11, URZ ;  /* 0x0000000b070772a4 */ /* 0x000fc8000f8e02ff */
[----:B------:R-:W-:-:S04]  /*01d0*/  UIMAD.WIDE.U32 UR4, UR5, UR7, UR4 ;  /* 0x00000007050472a5 */ /* 0x000fc8000f8e0004 */
[----:B------:R-:W-:-:S07]  /*01e0*/  UIMAD.WIDE.U32 UR4, UR5, UR6, URZ ;  /* 0x00000006050472a5 */ /* 0x000fce000f8e00ff */
[----:B------:R-:W-:Y:S02]  /*01f0*/  UMOV UR8, UR5 ;  /* 0x0000000500087c82 */ /* 0x000fe40008000000 */
[----:B------:R-:W-:-:S04]  /*0200*/  UIADD3 UR4, UPT, UPT, -UR8, URZ, URZ ;  /* 0x000000ff08047290 */ /* 0x000fc8000fffe1ff */
[----:B------:R-:W-:-:S04]  /*0210*/  UIMAD UR4, UR11, UR4, UR6 ;  /* 0x000000040b0472a4 */ /* 0x000fc8000f8e0206 */
[----:B------:R-:W-:-:S11]  /*0220*/  UISETP.GE.U32.AND UP0, UPT, UR4, UR11, UPT ;  /* 0x0000000b0400728c */ /* 0x000fd6000bf06070 */
[----:B------:R-:W-:Y:S02]  /*0230*/  @UP0 UIADD3 UR4, UPT, UPT, UR4, -UR11, URZ ;  /* 0x8000000b04040290 */ /* 0x000fe4000fffe0ff */
[----:B------:R-:W-:Y:S02]  /*0240*/  @UP0 UIADD3 UR8, UPT, UPT, UR8, 0x1, URZ ;  /* 0x0000000108080890 */ /* 0x000fe4000fffe0ff */
[----:B------:R-:W-:-:S11]  /*0250*/  UISETP.GE.U32.AND UP1, UPT, UR4, UR11, UPT ;  /* 0x0000000b0400728c */ /* 0x000fd6000bf26070 */
[----:B------:R-:W-:Y:S02]  /*0260*/  @UP1 UIADD3 UR8, UPT, UPT, UR8, 0x1, URZ ;  /* 0x0000000108081890 */ /* 0x000fe4000fffe0ff */
[----:B------:R-:W-:-:S04]  /*0270*/  @!UP2 ULOP3.LUT UR8, URZ, UR11, URZ, 0x33, !UPT ;  /* 0x0000000bff08a292 */ /* 0x000fc8000f8e33ff */
[----:B------:R-:W-:-:S04]  /*0280*/  UIADD3 UR4, UPT, UPT, -UR8, URZ, URZ ;  /* 0x000000ff08047290 */ /* 0x000fc8000fffe1ff */
[----:B------:R-:W-:Y:S01]  /*0290*/  UIMAD UR4, UR11, UR4, UR6 ;  /* 0x000000040b0472a4 */ /* 0x000fe2000f8e0206 */
[----:B------:R-:W0:Y:S03]  /*02a0*/  LDCU UR6, c[0x0][0x3a8] ;  /* 0x00007500ff0677ac */ /* 0x000e260008000800 */
[----:B-1----:R-:W-:Y:S02]  /*02b0*/  UISETP.LT.U32.AND UP0, UPT, UR4, UR19, UPT ;  /* 0x000000130400728c */ /* 0x002fe4000bf01070 */
[----:B------:R-:W-:Y:S02]  /*02c0*/  UIADD3 UR11, UPT, UPT, UR11, -0x1, URZ ;  /* 0xffffffff0b0b7890 */ /* 0x000fe4000fffe0ff */
[----:B------:R-:W-:Y:S02]  /*02d0*/  USEL UR5, UR4, UR19, UP0 ;  /* 0x0000001304057287 */ /* 0x000fe40008000000 */
[----:B------:R-:W-:-:S02]  /*02e0*/  UISETP.GE.U32.AND UP0, UPT, UR19, UR4, UPT ;  /* 0x000000041300728c */ /* 0x000fc4000bf06070 */
[----:B------:R-:W-:-:S04]  /*02f0*/  UIMAD UR5, UR8, UR19, UR5 ;  /* 0x00000013080572a4 */ /* 0x000fc8000f8e0205 */
[----:B------:R-:W-:Y:S01]  /*0300*/  USHF.L.U32 UR9, UR5, 0x6, URZ ;  /* 0x0000000605097899 */ /* 0x000fe200080006ff */
[----:B0-----:R-:W-:Y:S01]  /*0310*/  MOV R0, UR6 ;  /* 0x0000000600007c02 */ /* 0x001fe20008000f00 */
[----:B------:R-:W0:Y:S03]  /*0320*/  LDCU.64 UR6, c[0x0][0x3a0] ;  /* 0x00007400ff0677ac */ /* 0x000e260008000a00 */
[----:B------:R-:W-:Y:S01]  /*0330*/  R2UR UR14, R0 ;  /* 0x00000000000e72ca */ /* 0x000fe200000e0000 */
[----:B----4-:R-:W-:-:S04]  /*0340*/  UIMAD UR5, UR9, UR15, URZ ;  /* 0x0000000f090572a4 */ /* 0x010fc8000f8e02ff */
[----:B------:R-:W-:-:S04]  /*0350*/  ULEA UR10, UP1, UR10, UR5, 0x6 ;  /* 0x000000050a0a7291 */ /* 0x000fc8000f8230ff */
[----:B------:R-:W-:Y:S02]  /*0360*/  ULEA.HI.X.SX32 UR5, UR5, URZ, 0x1, UP1 ;  /* 0x000000ff05057291 */ /* 0x000fe400088f0eff */
[----:B-----5:R-:W-:Y:S02]  /*0370*/  ULEA UR4, UP1, UR10, UR12, 0x3 ;  /* 0x0000000c0a047291 */ /* 0x020fe4000f8218ff */
[----:B------:R-:W-:Y:S02]  /*0380*/  UIMAD UR9, UR9, UR14, URZ ;  /* 0x0000000e090972a4 */ /* 0x000fe4000f8e02ff */
[----:B------:R-:W-:Y:S02]  /*0390*/  ULEA.HI.X UR5, UR10, UR13, UR5, 0x3, UP1 ;  /* 0x0000000d0a057291 */ /* 0x000fe400088f1c05 */
[----:B------:R-:W-:Y:S02]  /*03a0*/  UIADD3 UR10, UPT, UPT, UR8, 0x1, URZ ;  /* 0x00000001080a7890 */ /* 0x000fe4000fffe0ff */
[----:B------:R-:W-:-:S02]  /*03b0*/  @UP0 UIADD3 UR10, UPT, UPT, UR8, URZ, URZ ;  /* 0x000000ff080a0290 */ /* 0x000fc4000fffe0ff */
[----:B------:R-:W-:Y:S02]  /*03c0*/  UISETP.NE.AND UP0, UPT, UR19, UR11, UPT ;  /* 0x0000000b1300728c */ /* 0x000fe4000bf05270 */
[----:B0-----:R-:W-:-:S07]  /*03d0*/  UIMAD.WIDE UR6, UR9, 0x8, UR6 ;  /* 0x00000008090678a5 */ /* 0x001fce000f8e0206 */
[----:B--2---:R-:W-:Y:S05]  /*03e0*/  BRA.U !UP0, `(.L_x_0) ;  /* 0x00000001080c7547 */ /* 0x004fea000b800000 */
[----:B------:R-:W-:-:S13]  /*03f0*/  ISETP.NE.AND P0, PT, RZ, UR10, PT ;  /* 0x0000000aff007c0c */ /* 0x000fda000bf05270 */
[----:B------:R-:W-:Y:S05]  /*0400*/  @!P0 EXIT ;  /* 0x000000000000894d */ /* 0x000fea0003800000 */
[----:B------:R-:W-:Y:S05]  /*0410*/  BRA `(.L_x_1) ;  /* 0x0000000000107947 */ /* 0x000fea0003800000 */
.L_x_0:
[----:B------:R-:W0:Y:S02]  /*0420*/  LDCU UR8, c[0x0][0x3c8] ;  /* 0x00007900ff0877ac */ /* 0x000e240008000800 */
[----:B0-----:R-:W-:-:S06]  /*0430*/  ULOP3.LUT UP0, URZ, UR10, UR8, URZ, 0xfc, !UPT ;  /* 0x000000080aff7292 */ /* 0x001fcc000f80fcff */
[----:B------:R-:W-:-:S13]  /*0440*/  PLOP3.LUT P0, PT, PT, PT, UP0, 0x80, 0x8 ;  /* 0x000000000008781c */ /* 0x000fda0003f0f008 */
[----:B------:R-:W-:Y:S05]  /*0450*/  @!P0 EXIT ;  /* 0x000000000000894d */ /* 0x000fea0003800000 */
.L_x_1:
[----:B------:R-:W-:Y:S01]  /*0460*/  UISETP.GE.AND UP0, UPT, UR10, 0x2, UPT ;  /* 0x000000020a00788c */ /* 0x000fe2000bf06270 */
[----:B------:R-:W-:Y:S02]  /*0470*/  SHF.L.U32 R3, R3, 0x3, RZ ;  /* 0x0000000303037819 */ /* 0x000fe400000006ff */
[----:B------:R-:W-:Y:S01]  /*0480*/  CS2R R4, SRZ ;  /* 0x0000000000047805 */ /* 0x000fe2000001ff00 */
[----:B------:R-:W0:Y:S02]  /*0490*/  LDCU.64 UR20, c[0x0][0x358] ;  /* 0x00006b00ff1477ac */ /* 0x000e240008000a00 */
[----:B------:R-:W-:Y:S01]  /*04a0*/  IMAD R2, R3, UR15, R6 ;  /* 0x0000000f03027c24 */ /* 0x000fe2000f8e0206 */
[----:B------:R-:W-:Y:S02]  /*04b0*/  USHF.L.U32 UR17, UR15, 0x6, URZ ;  /* 0x000000060f117899 */ /* 0x000fe400080006ff */
[----:B------:R-:W-:Y:S10]  /*04c0*/  BRA.U !UP0, `(.L_x_2) ;  /* 0x0000000108647547 */ /* 0x000ff4000b800000 */
[----:B------:R-:W-:Y:S01]  /*04d0*/  HFMA2 R7, -RZ, RZ, 0, 4.76837158203125e-07 ;  /* 0x00000008ff077431 */ /* 0x000fe200000001ff */
[----:B------:R-:W-:Y:S02]  /*04e0*/  MOV R9, UR15 ;  /* 0x0000000f00097c02 */ /* 0x000fe40008000f00 */
[----:B------:R-:W-:Y:S02]  /*04f0*/  MOV R11, UR15 ;  /* 0x0000000f000b7c02 */ /* 0x000fe40008000f00 */
[----:B------:R-:W-:Y:S02]  /*0500*/  MOV R13, UR15 ;  /* 0x0000000f000d7c02 */ /* 0x000fe40008000f00 */
[----:B------:R-:W-:Y:S02]  /*0510*/  MOV R15, UR15 ;  /* 0x0000000f000f7c02 */ /* 0x000fe40008000f00 */
[----:B------:R-:W-:Y:S01]  /*0520*/  MOV R17, UR15 ;  /* 0x0000000f00117c02 */ /* 0x000fe20008000f00 */
[----:B------:R-:W-:Y:S01]  /*0530*/  IMAD.WIDE R6, R2, R7, UR4 ;  /* 0x0000000402067e25 */ /* 0x000fe2000f8e0207 */
[----:B------:R-:W-:-:S02]  /*0540*/  MOV R19, UR15 ;  /* 0x0000000f00137c02 */ /* 0x000fc40008000f00 */
[----:B------:R-:W-:Y:S01]  /*0550*/  MOV R21, UR15 ;  /* 0x0000000f00157c02 */ /* 0x000fe20008000f00 */
[----:B------:R-:W-:Y:S02]  /*0560*/  IMAD.WIDE R8, R9, 0x8, R6 ;  /* 0x0000000809087825 */ /* 0x000fe400078e0206 */
[----:B0-----:R-:W5:Y:S02]  /*0570*/  LDG.E.64 R6, desc[UR20][R6.64] ;  /* 0x0000001406067981 */ /* 0x001f64000c1e1b00 */
[----:B------:R-:W-:Y:S02]  /*0580*/  IMAD.WIDE R10, R11, 0x8, R8 ;  /* 0x000000080b0a7825 */ /* 0x000fe400078e0208 */
[----:B------:R-:W5:Y:S02]  /*0590*/  LDG.E.64 R8, desc[UR20][R8.64] ;  /* 0x0000001408087981 */ /* 0x000f64000c1e1b00 */
[----:B------:R-:W-:Y:S02]  /*05a0*/  IMAD.WIDE R12, R13, 0x8, R10 ;  /* 0x000000080d0c7825 */ /* 0x000fe400078e020a */
[----:B------:R-:W5:Y:S02]  /*05b0*/  LDG.E.64 R10, desc[UR20][R10.64] ;  /* 0x000000140a0a7981 */ /* 0x000f64000c1e1b00 */
[----:B------:R-:W-:-:S02]  /*05c0*/  IMAD.WIDE R14, R15, 0x8, R12 ;  /* 0x000000080f0e7825 */ /* 0x000fc400078e020c */
[----:B------:R-:W5:Y:S02]  /*05d0*/  LDG.E.64 R12, desc[UR20][R12.64] ;  /* 0x000000140c0c7981 */ /* 0x000f64000c1e1b00 */
[----:B------:R-:W-:Y:S02]  /*05e0*/  IMAD.WIDE R16, R17, 0x8, R14 ;  /* 0x0000000811107825 */ /* 0x000fe400078e020e */
[----:B------:R-:W5:Y:S02]  /*05f0*/  LDG.E.64 R14, desc[UR20][R14.64] ;  /* 0x000000140e0e7981 */ /* 0x000f64000c1e1b00 */
[----:B------:R-:W-:Y:S02]  /*0600*/  IMAD.WIDE R18, R19, 0x8, R16 ;  /* 0x0000000813127825 */ /* 0x000fe400078e0210 */
[----:B------:R-:W5:Y:S02]  /*0610*/  LDG.E.64 R16, desc[UR20][R16.64] ;  /* 0x0000001410107981 */ /* 0x000f64000c1e1b00 */
[----:B------:R-:W-:-:S02]  /*0620*/  IMAD.WIDE R20, R21, 0x8, R18 ;  /* 0x0000000815147825 */ /* 0x000fc400078e0212 */
[----:B------:R-:W5:Y:S04]  /*0630*/  LDG.E.64 R18, desc[UR20][R18.64] ;  /* 0x0000001412127981 */ /* 0x000f68000c1e1b00 */
[----:B------:R-:W5:Y:S01]  /*0640*/  LDG.E.64 R20, desc[UR20][R20.64] ;  /* 0x0000001414147981 */ /* 0x000f62000c1e1b00 */
[----:B------:R-:W-:-:S12]  /*0650*/  UIMAD.WIDE UR4, UR17, 0x8, UR4 ;  /* 0x00000008110478a5 */ /* 0x000fd8000f8e0204 */
.L_x_2:
[----:B------:R-:W-:Y:S05]  /*0660*/  BRA.U !UP0, `(.L_x_3) ;  /* 0x0000000508e87547 */ /* 0x000fea000b800000 */
[C---:B------:R-:W-:Y:S01]  /*0670*/  R2UR UR13, R0.reuse ;  /* 0x00000000000d72ca */ /* 0x040fe200000e0000 */
[----:B------:R-:W-:Y:S01]  /*0680*/  ULEA.HI UR12, UR10, UR10, URZ, 0x1 ;  /* 0x0000000a0a0c7291 */ /* 0x000fe2000f8f08ff */
[----:B------:R-:W-:Y:S01]  /*0690*/  R2UR UR8, R0 ;  /* 0x00000000000872ca */ /* 0x000fe200000e0000 */
[----:B------:R-:W-:Y:S01]  /*06a0*/  IMAD R3, R3, R0, RZ ;  /* 0x0000000003037224 */ /* 0x000fe200078e02ff */
[----:B------:R-:W-:Y:S01]  /*06b0*/  CS2R R4, SRZ ;  /* 0x0000000000047805 */ /* 0x000fe2000001ff00 */
[----:B------:R-:W-:Y:S01]  /*06c0*/  ULOP3.LUT UR16, UR12, 0xfffffffe, URZ, 0xc0, !UPT ;  /* 0xfffffffe0c107892 */ /* 0x000fe2000f8ec0ff */
[----:B------:R-:W1:Y:S01]  /*06d0*/  LDCU UR15, c[0x0][0x398] ;  /* 0x00007300ff0f77ac */ /* 0x000e620008000800 */
[----:B------:R-:W2:Y:S06]  /*06e0*/  LDCU UR22, c[0x0][0x3a8] ;  /* 0x00007500ff1677ac */ /* 0x000eac0008000800 */
[----:B------:R-:W-:-:S02]  /*06f0*/  USHF.L.U32 UR13, UR13, 0x6, URZ ;  /* 0x000000060d0d7899 */ /* 0x000fc400080006ff */
[----:B------:R-:W-:Y:S02]  /*0700*/  UIMAD.WIDE UR8, UR8, 0x38, URZ ;  /* 0x00000038080878a5 */ /* 0x000fe4000f8e02ff */
[----:B------:R-:W-:Y:S02]  /*0710*/  UIADD3 UR18, UPT, UPT, -UR16, URZ, URZ ;  /* 0x000000ff10127290 */ /* 0x000fe4000fffe1ff */
[----:B------:R-:W-:Y:S01]  /*0720*/  UIMAD.WIDE UR8, UR13, 0x8, -UR8 ;  /* 0x000000080d0878a5 */ /* 0x000fe2000f8e0a08 */
[----:B------:R-:W-:-:S11]  /*0730*/  UMOV UR12, 0x2 ;  /* 0x00000002000c7882 */ /* 0x000fd60000000000 */
.L_x_4:
[----:B------:R-:W-:-:S05]  /*0740*/  HFMA2 R34, -RZ, RZ, 0, 4.76837158203125e-07 ;  /* 0x00000008ff227431 */ /* 0x000fca00000001ff */
[----:B------:R-:W-:-:S05]  /*0750*/  IMAD.WIDE R34, R3, R34, UR6 ;  /* 0x0000000603227e25 */ /* 0x000fca000f8e0222 */
[----:B0-----:R-:W3:Y:S01]  /*0760*/  LDG.E.64 R22, desc[UR20][R34.64] ;  /* 0x0000001422167981 */ /* 0x001ee2000c1e1b00 */
[----:B--2---:R-:W-:-:S05]  /*0770*/  MOV R0, UR22 ;  /* 0x0000001600007c02 */ /* 0x004fca0008000f00 */
[----:B------:R-:W-:-:S05]  /*0780*/  IMAD.WIDE R36, R0, 0x8, R34 ;  /* 0x0000000800247825 */ /* 0x000fca00078e0222 */
[----:B------:R0:W2:Y:S02]  /*0790*/  LDG.E.64 R26, desc[UR20][R36.64] ;  /* 0x00000014241a7981 */ /* 0x0000a4000c1e1b00 */
[----:B0-----:R-:W-:-:S05]  /*07a0*/  IMAD.WIDE R36, R0, 0x8, R36 ;  /* 0x0000000800247825 */ /* 0x001fca00078e0224 */
[----:B------:R-:W4:Y:S01]  /*07b0*/  LDG.E.64 R28, desc[UR20][R36.64] ;  /* 0x00000014241c7981 */ /* 0x000f22000c1e1b00 */
[----:B------:R-:W-:-:S05]  /*07c0*/  IMAD.WIDE R24, R0, 0x8, R36 ;  /* 0x0000000800187825 */ /* 0x000fca00078e0224 */
[----:B------:R-:W4:Y:S01]  /*07d0*/  LDG.E.64 R30, desc[UR20][R24.64] ;  /* 0x00000014181e7981 */ /* 0x000f22000c1e1b00 */
[----:B------:R-:W-:-:S05]  /*07e0*/  IMAD.WIDE R32, R0, 0x8, R24 ;  /* 0x0000000800207825 */ /* 0x000fca00078e0218 */
[----:B------:R0:W4:Y:S02]  /*07f0*/  LDG.E.64 R24, desc[UR20][R32.64] ;  /* 0x0000001420187981 */ /* 0x000124000c1e1b00 */
[----:B0-----:R-:W-:Y:S01]  /*0800*/  IMAD.WIDE R32, R0, 0x8, R32 ;  /* 0x0000000800207825 */ /* 0x001fe200078e0220 */
[----:B---3-5:R-:W-:-:S04]  /*0810*/  DFMA R4, R6, R22, R4 ;  /* 0x000000160604722b */ /* 0x028fc80000000004 */
[----:B------:R-:W3:Y:S01]  /*0820*/  LDG.E.64 R22, desc[UR20][R32.64] ;  /* 0x0000001420167981 */ /* 0x000ee2000c1e1b00 */
[----:B------:R-:W-:-:S03]  /*0830*/  IMAD.WIDE R34, R0, 0x8, R32 ;  /* 0x0000000800227825 */ /* 0x000fc600078e0220 */
[----:B--2---:R-:W-:-:S08]  /*0840*/  DFMA R4, R8, R26, R4 ;  /* 0x0000001a0804722b */ /* 0x004fd00000000004 */
[----:B----4-:R-:W-:-:S08]  /*0850*/  DFMA R4, R10, R28, R4 ;  /* 0x0000001c0a04722b */ /* 0x010fd00000000004 */
[----:B------:R-:W-:Y:S02]  /*0860*/  DFMA R30, R12, R30, R4 ;  /* 0x0000001e0c1e722b */ /* 0x000fe40000000004 */
[----:B------:R0:W2:Y:S01]  /*0870*/  LDG.E.64 R4, desc[UR20][R34.64] ;  /* 0x0000001422047981 */ /* 0x0000a2000c1e1b00 */
[----:B------:R-:W-:-:S05]  /*0880*/  MOV R29, 0x8 ;  /* 0x00000008001d7802 */ /* 0x000fca0000000f00 */
[----:B------:R-:W-:Y:S01]  /*0890*/  DFMA R24, R14, R24, R30 ;  /* 0x000000180e18722b */ /* 0x000fe2000000001e */
[----:B0-----:R-:W-:-:S03]  /*08a0*/  IMAD.WIDE R34, R0, 0x8, R34 ;  /* 0x0000000800227825 */ /* 0x001fc600078e0222 */
[----:B------:R-:W-:Y:S02]  /*08b0*/  IADD3 R28, P0, PT, R34, UR8, RZ ;  /* 0x00000008221c7c10 */ /* 0x000fe4000ff1e0ff */
[----:B------:R0:W4:Y:S01]  /*08c0*/  LDG.E.64 R26, desc[UR20][R34.64] ;  /* 0x00000014221a7981 */ /* 0x000122000c1e1b00 */
[----:B------:R-:W-:Y:S01]  /*08d0*/  IMAD.WIDE R30, R2, R29, UR4 ;  /* 0x00000004021e7e25 */ /* 0x000fe2000f8e021d */
[----:B------:R-:W-:Y:S01]  /*08e0*/  IADD3.X R29, PT, PT, R35, UR9, RZ, P0, !PT ;  /* 0x00000009231d7c10 */ /* 0x000fe200087fe4ff */
[----:B---3--:R-:W-:-:S03]  /*08f0*/  DFMA R32, R16, R22, R24 ;  /* 0x000000161020722b */ /* 0x008fc60000000018 */
[----:B------:R-:W3:Y:S04]  /*0900*/  LDG.E.64 R22, desc[UR20][R30.64] ;  /* 0x000000141e167981 */ /* 0x000ee8000c1e1b00 */
[----:B------:R2:W3:Y:S01]  /*0910*/  LDG.E.64 R24, desc[UR20][R28.64] ;  /* 0x000000141c187981 */ /* 0x0004e2000c1e1b00 */
[----:B-1----:R-:W-:Y:S01]  /*0920*/  MOV R37, UR15 ;  /* 0x0000000f00257c02 */ /* 0x002fe20008000f00 */
[----:B0-----:R-:W-:-:S04]  /*0930*/  IMAD.WIDE R34, R0, 0x8, R28 ;  /* 0x0000000800227825 */ /* 0x001fc800078e021c */
[----:B------:R-:W-:Y:S01]  /*0940*/  IMAD.WIDE R36, R37, 0x8, R30 ;  /* 0x0000000825247825 */ /* 0x000fe200078e021e */
[----:B--2---:R-:W-:-:S03]  /*0950*/  DFMA R4, R18, R4, R32 ;  /* 0x000000041204722b */ /* 0x004fc60000000020 */
[----:B------:R-:W-:-:S05]  /*0960*/  IMAD.WIDE R28, R0, 0x8, R34 ;  /* 0x00000008001c7825 */ /* 0x000fca00078e0222 */
[----:B------:R-:W2:Y:S01]  /*0970*/  LDG.E.64 R30, desc[UR20][R28.64] ;  /* 0x000000141c1e7981 */ /* 0x000ea2000c1e1b00 */
[----:B----4-:R-:W-:-:S03]  /*0980*/  DFMA R26, R20, R26, R4 ;  /* 0x0000001a141a722b */ /* 0x010fc60000000004 */
[----:B------:R0:W4:Y:S05]  /*0990*/  LDG.E.64 R4, desc[UR20][R36.64] ;  /* 0x0000001424047981 */ /* 0x00012a000c1e1b00 */
[----:B---3--:R-:W-:Y:S01]  /*09a0*/  DFMA R22, R22, R24, R26 ;  /* 0x000000181616722b */ /* 0x008fe2000000001a */
[----:B------:R-:W4:Y:S01]  /*09b0*/  LDG.E.64 R24, desc[UR20][R34.64] ;  /* 0x0000001422187981 */ /* 0x000f22000c1e1b00 */
[----:B------:R-:W-:-:S05]  /*09c0*/  MOV R27, UR15 ;  /* 0x0000000f001b7c02 */ /* 0x000fca0008000f00 */
[----:B------:R-:W-:-:S05]  /*09d0*/  IMAD.WIDE R26, R27, 0x8, R36 ;  /* 0x000000081b1a7825 */ /* 0x000fca00078e0224 */
[----:B------:R-:W2:Y:S01]  /*09e0*/  LDG.E.64 R32, desc[UR20][R26.64] ;  /* 0x000000141a207981 */ /* 0x000ea2000c1e1b00 */
[----:B0-----:R-:W-:Y:S01]  /*09f0*/  IMAD.WIDE R36, R0, 0x8, R28 ;  /* 0x0000000800247825 */ /* 0x001fe200078e021c */
[----:B----4-:R-:W-:Y:S01]  /*0a00*/  DFMA R4, R4, R24, R22 ;  /* 0x000000180404722b */ /* 0x010fe20000000016 */
[----:B------:R-:W-:-:S05]  /*0a10*/  MOV R25, UR15 ;  /* 0x0000000f00197c02 */ /* 0x000fca0008000f00 */
[----:B------:R-:W-:Y:S02]  /*0a20*/  IMAD.WIDE R24, R25, 0x8, R26 ;  /* 0x0000000819187825 */ /* 0x000fe400078e021a */
[----:B--2---:R-:W-:-:S03]  /*0a30*/  DFMA R4, R32, R30, R4 ;  /* 0x0000001e2004722b */ /* 0x004fc60000000004 */
[----:B------:R0:W2:Y:S01]  /*0a40*/  LDG.E.64 R22, desc[UR20][R24.64] ;  /* 0x0000001418167981 */ /* 0x0000a2000c1e1b00 */
[----:B------:R-:W-:-:S03]  /*0a50*/  MOV R31, UR15 ;  /* 0x0000000f001f7c02 */ /* 0x000fc60008000f00 */
[----:B------:R1:W2:Y:S01]  /*0a60*/  LDG.E.64 R32, desc[UR20][R36.64] ;  /* 0x0000001424207981 */ /* 0x0002a2000c1e1b00 */
[----:B------:R-:W-:-:S04]  /*0a70*/  IMAD.WIDE R26, R0, 0x8, R36 ;  /* 0x00000008001a7825 */ /* 0x000fc800078e0224 */
[----:B------:R-:W-:Y:S01]  /*0a80*/  IMAD.WIDE R30, R31, 0x8, R24 ;  /* 0x000000081f1e7825 */ /* 0x000fe200078e0218 */
[----:B------:R3:W4:Y:S04]  /*0a90*/  LDG.E.64 R34, desc[UR20][R26.64] ;  /* 0x000000141a227981 */ /* 0x000728000c1e1b00 */
[----:B------:R-:W4:Y:S01]  /*0aa0*/  LDG.E.64 R28, desc[UR20][R30.64] ;  /* 0x000000141e1c7981 */ /* 0x000f22000c1e1b00 */
[----:B------:R-:W-:-:S06]  /*0ab0*/  UISETP.NE.AND UP0, UPT, UR18, -0x2, UPT ;  /* 0xfffffffe1200788c */ /* 0x000fcc000bf05270 */
[----:B------:R-:W-:Y:S01]  /*0ac0*/  PLOP3.LUT P0, PT, PT, PT, UP0, 0x80, 0x8 ;  /* 0x000000000008781c */ /* 0x000fe20003f0f008 */
[----:B------:R-:W-:Y:S01]  /*0ad0*/  UIMAD.WIDE UR4, UR17, 0x8, UR4 ;  /* 0x00000008110478a5 */ /* 0x000fe2000f8e0204 */
[----:B0-----:R-:W-:Y:S02]  /*0ae0*/  MOV R25, UR15 ;  /* 0x0000000f00197c02 */ /* 0x001fe40008000f00 */
[----:B-1----:R-:W-:Y:S01]  /*0af0*/  MOV R37, UR15 ;  /* 0x0000000f00257c02 */ /* 0x002fe20008000f00 */
[----:B---3--:R-:W-:Y:S01]  /*0b00*/  IMAD.WIDE R26, R0, 0x8, R26 ;  /* 0x00000008001a7825 */ /* 0x008fe200078e021a */
[----:B--2---:R-:W-:Y:S01]  /*0b10*/  DFMA R4, R22, R32, R4 ;  /* 0x000000201604722b */ /* 0x004fe20000000004 */
[----:B------:R-:W-:-:S06]  /*0b20*/  MOV R23, 0x8 ;  /* 0x0000000800177802 */ /* 0x000fcc0000000f00 */
[----:B------:R-:W-:Y:S01]  /*0b30*/  @P0 IMAD.WIDE R22, R2, R23, UR4 ;  /* 0x0000000402160e25 */ /* 0x000fe2000f8e0217 */
[----:B----4-:R-:W-:Y:S01]  /*0b40*/  DFMA R4, R28, R34, R4 ;  /* 0x000000221c04722b */ /* 0x010fe20000000004 */
[----:B------:R-:W-:Y:S02]  /*0b50*/  MOV R29, UR15 ;  /* 0x0000000f001d7c02 */ /* 0x000fe40008000f00 */
[----:B------:R-:W-:Y:S01]  /*0b60*/  @P0 IMAD.WIDE R24, R25, 0x8, R22 ;  /* 0x0000000819180825 */ /* 0x000fe200078e0216 */
[----:B------:R-:W-:Y:S01]  /*0b70*/  MOV R35, UR15 ;  /* 0x0000000f00237c02 */ /* 0x000fe20008000f00 */
[----:B------:R0:W5:Y:S02]  /*0b80*/  @P0 LDG.E.64 R6, desc[UR20][R22.64] ;  /* 0x0000001416060981 */ /* 0x000164000c1e1b00 */
[----:B------:R-:W-:Y:S01]  /*0b90*/  @P0 IMAD.WIDE R28, R29, 0x8, R24 ;  /* 0x000000081d1c0825 */ /* 0x000fe200078e0218 */
[----:B------:R-:W-:Y:S01]  /*0ba0*/  MOV R33, UR15 ;  /* 0x0000000f00217c02 */ /* 0x000fe20008000f00 */
[----:B------:R1:W5:Y:S02]  /*0bb0*/  @P0 LDG.E.64 R8, desc[UR20][R24.64] ;  /* 0x0000001418080981 */ /* 0x000364000c1e1b00 */
[----:B------:R-:W-:Y:S01]  /*0bc0*/  @P0 IMAD.WIDE R36, R37, 0x8, R28 ;  /* 0x0000000825240825 */ /* 0x000fe200078e021c */
[----:B0-----:R-:W-:Y:S01]  /*0bd0*/  MOV R23, UR15 ;  /* 0x0000000f00177c02 */ /* 0x001fe20008000f00 */
[----:B------:R0:W5:Y:S02]  /*0be0*/  @P0 LDG.E.64 R10, desc[UR20][R28.64] ;  /* 0x000000141c0a0981 */ /* 0x000164000c1e1b00 */
[----:B------:R-:W-:Y:S01]  /*0bf0*/  @P0 IMAD.WIDE R34, R35, 0x8, R36 ;  /* 0x0000000823220825 */ /* 0x000fe200078e0224 */
[----:B-1----:R-:W-:Y:S01]  /*0c00*/  MOV R25, UR15 ;  /* 0x0000000f00197c02 */ /* 0x002fe20008000f00 */
[----:B------:R1:W5:Y:S02]  /*0c10*/  @P0 LDG.E.64 R12, desc[UR20][R36.64] ;  /* 0x00000014240c0981 */ /* 0x000364000c1e1b00 */
[----:B------:R-:W-:Y:S01]  /*0c20*/  @P0 IMAD.WIDE R32, R33, 0x8, R34 ;  /* 0x0000000821200825 */ /* 0x000fe200078e0222 */
[----:B0-----:R-:W-:Y:S01]  /*0c30*/  MOV R29, UR15 ;  /* 0x0000000f001d7c02 */ /* 0x001fe20008000f00 */
[----:B------:R-:W5:Y:S02]  /*0c40*/  @P0 LDG.E.64 R14, desc[UR20][R34.64] ;  /* 0x00000014220e0981 */ /* 0x000f64000c1e1b00 */
[----:B------:R-:W-:Y:S01]  /*0c50*/  IMAD.WIDE R24, R25, 0x8, R30 ;  /* 0x0000000819187825 */ /* 0x000fe200078e021e */
[----:B------:R-:W-:Y:S01]  /*0c60*/  MOV R31, UR15 ;  /* 0x0000000f001f7c02 */ /* 0x000fe20008000f00 */
[----:B------:R-:W5:Y:S01]  /*0c70*/  @P0 LDG.E.64 R16, desc[UR20][R32.64] ;  /* 0x0000001420100981 */ /* 0x000f62000c1e1b00 */
[----:B-1----:R-:W-:Y:S01]  /*0c80*/  MOV R37, UR15 ;  /* 0x0000000f00257c02 */ /* 0x002fe20008000f00 */
[----:B------:R-:W-:-:S04]  /*0c90*/  @P0 IMAD.WIDE R22, R23, 0x8, R32 ;  /* 0x0000000817160825 */ /* 0x000fc800078e0220 */
[----:B------:R-:W-:Y:S01]  /*0ca0*/  IMAD.WIDE R30, R31, 0x8, R24 ;  /* 0x000000081f1e7825 */ /* 0x000fe200078e0218 */
[----:B------:R-:W5:Y:S03]  /*0cb0*/  @P0 LDG.E.64 R18, desc[UR20][R22.64] ;  /* 0x0000001416120981 */ /* 0x000f66000c1e1b00 */
[----:B------:R-:W-:-:S04]  /*0cc0*/  @P0 IMAD.WIDE R36, R37, 0x8, R22 ;  /* 0x0000000825240825 */ /* 0x000fc800078e0216 */
[----:B------:R-:W-:Y:S01]  /*0cd0*/  IMAD.WIDE R28, R29, 0x8, R30 ;  /* 0x000000081d1c7825 */ /* 0x000fe200078e021e */
[----:B------:R-:W5:Y:S04]  /*0ce0*/  @P0 LDG.E.64 R20, desc[UR20][R36.64] ;  /* 0x0000001424140981 */ /* 0x000f68000c1e1b00 */
[----:B------:R-:W2:Y:S04]  /*0cf0*/  LDG.E.64 R22, desc[UR20][R24.64] ;  /* 0x0000001418167981 */ /* 0x000ea8000c1e1b00 */
[----:B------:R-:W3:Y:S04]  /*0d00*/  LDG.E.64 R30, desc[UR20][R30.64] ;  /* 0x000000141e1e7981 */ /* 0x000ee8000c1e1b00 */
[----:B------:R-:W4:Y:S04]  /*0d10*/  LDG.E.64 R28, desc[UR20][R28.64] ;  /* 0x000000141c1c7981 */ /* 0x000f28000c1e1b00 */
[----:B------:R0:W2:Y:S02]  /*0d20*/  LDG.E.64 R24, desc[UR20][R26.64] ;  /* 0x000000141a187981 */ /* 0x0000a4000c1e1b00 */
[----:B0-----:R-:W-:-:S05]  /*0d30*/  IMAD.WIDE R26, R0, 0x8, R26 ;  /* 0x00000008001a7825 */ /* 0x001fca00078e021a */
[----:B------:R-:W3:Y:S01]  /*0d40*/  LDG.E.64 R32, desc[UR20][R26.64] ;  /* 0x000000141a207981 */ /* 0x000ee2000c1e1b00 */
[----:B------:R-:W-:-:S06]  /*0d50*/  IMAD.WIDE R34, R0, 0x8, R26 ;  /* 0x0000000800227825 */ /* 0x000fcc00078e021a */
[----:B------:R-:W4:Y:S01]  /*0d60*/  LDG.E.64 R34, desc[UR20][R34.64] ;  /* 0x0000001422227981 */ /* 0x000f22000c1e1b00 */
[----:B------:R-:W-:Y:S02]  /*0d70*/  @UP0 UIMAD.WIDE UR4, UR17, 0x8, UR4 ;  /* 0x00000008110408a5 */ /* 0x000fe4000f8e0204 */
[----:B------:R-:W-:Y:S02]  /*0d80*/  UISETP.GE.AND UP0, UPT, UR12, UR16, UPT ;  /* 0x000000100c00728c */ /* 0x000fe4000bf06270 */
[----:B------:R-:W-:Y:S02]  /*0d90*/  UIADD3 UR14, UPT, UPT, UR12, 0x2, URZ ;  /* 0x000000020c0e7890 */ /* 0x000fe4000fffe0ff */
[----:B------:R-:W-:Y:S02]  /*0da0*/  UIADD3 UR18, UPT, UPT, UR18, 0x2, URZ ;  /* 0x0000000212127890 */ /* 0x000fe4000fffe0ff */
[----:B------:R-:W-:-:S03]  /*0db0*/  UIMAD.WIDE UR6, UR13, 0x10, UR6 ;  /* 0x000000100d0678a5 */ /* 0x000fc6000f8e0206 */
[----:B------:R-:W-:Y:S01]  /*0dc0*/  UMOV UR12, UR14 ;  /* 0x0000000e000c7c82 */ /* 0x000fe20008000000 */
[----:B--2---:R-:W-:-:S08]  /*0dd0*/  DFMA R4, R22, R24, R4 ;  /* 0x000000181604722b */ /* 0x004fd00000000004 */
[----:B---3--:R-:W-:-:S08]  /*0de0*/  DFMA R4, R30, R32, R4 ;  /* 0x000000201e04722b */ /* 0x008fd00000000004 */
[----:B----4-:R-:W-:Y:S01]  /*0df0*/  DFMA R4, R28, R34, R4 ;  /* 0x000000221c04722b */ /* 0x010fe20000000004 */
[----:B------:R-:W-:Y:S10]  /*0e00*/  BRA.U !UP0, `(.L_x_4) ;  /* 0xfffffff9084c7547 */ /* 0x000ff4000b83ffff */
.L_x_3:
[----:B------:R-:W1:Y:S01]  /*0e10*/  S2R R34, SR_TID.Y ;  /* 0x0000000000227919 */ /* 0x000e620000002200 */
[----:B------:R-:W2:Y:S01]  /*0e20*/  LDCU UR8, c[0x0][0x3c8] ;  /* 0x00007900ff0877ac */ /* 0x000ea20008000800 */
[----:B------:R-:W-:-:S04]  /*0e30*/  ULOP3.LUT UR10, UR10, 0x80000001, URZ, 0xc0, !UPT ;  /* 0x800000010a0a7892 */ /* 0x000fc8000f8ec0ff */
[----:B------:R-:W-:Y:S02]  /*0e40*/  UISETP.NE.AND UP1, UPT, UR10, 0x1, UPT ;  /* 0x000000010a00788c */ /* 0x000fe4000bf25270 */
[----:B--2---:R-:W-:-:S04]  /*0e50*/  UISETP.NE.AND UP0, UPT, UR8, URZ, UPT ;  /* 0x000000ff0800728c */ /* 0x004fc8000bf05270 */
[----:B------:R-:W-:Y:S01]  /*0e60*/  UISETP.NE.OR UP0, UPT, UR19, UR11, !UP0 ;  /* 0x0000000b1300728c */ /* 0x000fe2000c705670 */
[----:B-1----:R-:W-:Y:S02]  /*0e70*/  SHF.L.U32 R3, R34, 0x3, RZ ;  /* 0x0000000322037819 */ /* 0x002fe400000006ff */
[----:B------:R-:W-:Y:S08]  /*0e80*/  BRA.U UP1, `(.L_x_5) ;  /* 0x0000000101dc7547 */ /* 0x000ff0000b800000 */
[----:B-----5:R-:W-:Y:S01]  /*0e90*/  HFMA2 R15, -RZ, RZ, 0, 4.76837158203125e-07 ;  /* 0x00000008ff0f7431 */ /* 0x020fe200000001ff */
[----:B------:R-:W-:Y:S01]  /*0ea0*/  MOV R11, 0x8 ;  /* 0x00000008000b7802 */ /* 0x000fe20000000f00 */
[----:B------:R-:W-:-:S04]  /*0eb0*/  IMAD R10, R3, R0, RZ ;  /* 0x00000000030a7224 */ /* 0x000fc800078e02ff */
[----:B------:R-:W-:-:S04]  /*0ec0*/  IMAD.WIDE R10, R10, R11, UR6 ;  /* 0x000000060a0a7e25 */ /* 0x000fc8000f8e020b */
[----:B------:R-:W-:Y:S01]  /*0ed0*/  IMAD.WIDE R14, R2, R15, UR4 ;  /* 0x00000004020e7e25 */ /* 0x000fe2000f8e020f */
[----:B0-----:R-:W2:Y:S04]  /*0ee0*/  LDG.E.64 R8, desc[UR20][R10.64] ;  /* 0x000000140a087981 */ /* 0x001ea8000c1e1b00 */
[----:B------:R0:W2:Y:S01]  /*0ef0*/  LDG.E.64 R6, desc[UR20][R14.64] ;  /* 0x000000140e067981 */ /* 0x0000a2000c1e1b00 */
[----:B------:R-:W-:Y:S01]  /*0f00*/  MOV R27, UR15 ;  /* 0x0000000f001b7c02 */ /* 0x000fe20008000f00 */
[----:B------:R-:W-:Y:S01]  /*0f10*/  IMAD.WIDE R12, R0, 0x8, R10 ;  /* 0x00000008000c7825 */ /* 0x000fe200078e020a */
[----:B------:R-:W-:-:S03]  /*0f20*/  MOV R23, UR15 ;  /* 0x0000000f00177c02 */ /* 0x000fc60008000f00 */
[----:B------:R-:W-:Y:S01]  /*0f30*/  IMAD.WIDE R26, R27, 0x8, R14 ;  /* 0x000000081b1a7825 */ /* 0x000fe200078e020e */
[----:B------:R1:W3:Y:S01]  /*0f40*/  LDG.E.64 R28, desc[UR20][R12.64] ;  /* 0x000000140c1c7981 */ /* 0x0002e2000c1e1b00 */
[----:B------:R-:W-:Y:S02]  /*0f50*/  MOV R19, UR15 ;  /* 0x0000000f00137c02 */ /* 0x000fe40008000f00 */
[----:B------:R-:W-:Y:S02]  /*0f60*/  IMAD.WIDE R22, R23, 0x8, R26 ;  /* 0x0000000817167825 */ /* 0x000fe400078e021a */
[----:B------:R-:W3:Y:S02]  /*0f70*/  LDG.E.64 R26, desc[UR20][R26.64] ;  /* 0x000000141a1a7981 */ /* 0x000ee4000c1e1b00 */
[----:B------:R-:W-:Y:S01]  /*0f80*/  IMAD.WIDE R32, R0, 0x8, R12 ;  /* 0x0000000800207825 */ /* 0x000fe200078e020c */
[----:B0-----:R-:W-:-:S03]  /*0f90*/  MOV R15, UR15 ;  /* 0x0000000f000f7c02 */ /* 0x001fc60008000f00 */
[----:B------:R-:W-:Y:S01]  /*0fa0*/  IMAD.WIDE R18, R19, 0x8, R22 ;  /* 0x0000000813127825 */ /* 0x000fe200078e0216 */
[----:B------:R-:W4:Y:S04]  /*0fb0*/  LDG.E.64 R24, desc[UR20][R32.64] ;  /* 0x0000001420187981 */ /* 0x000f28000c1e1b00 */
[----:B------:R-:W4:Y:S01]  /*0fc0*/  LDG.E.64 R22, desc[UR20][R22.64] ;  /* 0x0000001416167981 */ /* 0x000f22000c1e1b00 */
[----:B------:R-:W-:Y:S01]  /*0fd0*/  IMAD.WIDE R30, R0, 0x8, R32 ;  /* 0x00000008001e7825 */ /* 0x000fe200078e0220 */
[----:B------:R-:W-:-:S03]  /*0fe0*/  MOV R11, UR15 ;  /* 0x0000000f000b7c02 */ /* 0x000fc60008000f00 */
[----:B------:R-:W-:Y:S01]  /*0ff0*/  IMAD.WIDE R14, R15, 0x8, R18 ;  /* 0x000000080f0e7825 */ /* 0x000fe200078e0212 */
[----:B------:R0:W4:Y:S04]  /*1000*/  LDG.E.64 R20, desc[UR20][R30.64] ;  /* 0x000000141e147981 */ /* 0x000128000c1e1b00 */
[----:B------:R-:W4:Y:S01]  /*1010*/  LDG.E.64 R18, desc[UR20][R18.64] ;  /* 0x0000001412127981 */ /* 0x000f22000c1e1b00 */
[----:B------:R-:W-:Y:S01]  /*1020*/  IMAD.WIDE R10, R11, 0x8, R14 ;  /* 0x000000080b0a7825 */ /* 0x000fe200078e020e */
[----:B-1----:R-:W-:Y:S02]  /*1030*/  MOV R13, UR15 ;  /* 0x0000000f000d7c02 */ /* 0x002fe40008000f00 */
[----:B------:R-:W4:Y:S01]  /*1040*/  LDG.E.64 R14, desc[UR20][R14.64] ;  /* 0x000000140e0e7981 */ /* 0x000f22000c1e1b00 */
[----:B0-----:R-:W-:-:S05]  /*1050*/  IMAD.WIDE R30, R0, 0x8, R30 ;  /* 0x00000008001e7825 */ /* 0x001fca00078e021e */
[----:B------:R-:W4:Y:S01]  /*1060*/  LDG.E.64 R16, desc[UR20][R30.64] ;  /* 0x000000141e107981 */ /* 0x000f22000c1e1b00 */
[----:B------:R-:W-:Y:S01]  /*1070*/  IMAD.WIDE R36, R0, 0x8, R30 ;  /* 0x0000000800247825 */ /* 0x000fe200078e021e */
[----:B------:R-:W-:Y:S01]  /*1080*/  MOV R33, UR15 ;  /* 0x0000000f00217c02 */ /* 0x000fe20008000f00 */
[----:B--2---:R-:W-:Y:S02]  /*1090*/  DFMA R4, R6, R8, R4 ;  /* 0x000000080604722b */ /* 0x004fe40000000004 */
[----:B------:R-:W-:Y:S02]  /*10a0*/  IMAD.WIDE R6, R13, 0x8, R10 ;  /* 0x000000080d067825 */ /* 0x000fe400078e020a */
[----:B------:R-:W2:Y:S04]  /*10b0*/  LDG.E.64 R10, desc[UR20][R10.64] ;  /* 0x000000140a0a7981 */ /* 0x000ea8000c1e1b00 */
[----:B------:R0:W2:Y:S01]  /*10c0*/  LDG.E.64 R12, desc[UR20][R36.64] ;  /* 0x00000014240c7981 */ /* 0x0000a2000c1e1b00 */
[----:B------:R-:W-:-:S03]  /*10d0*/  IMAD.WIDE R32, R33, 0x8, R6 ;  /* 0x0000000821207825 */ /* 0x000fc600078e0206 */
[----:B------:R-:W2:Y:S04]  /*10e0*/  LDG.E.64 R6, desc[UR20][R6.64] ;  /* 0x0000001406067981 */ /* 0x000ea8000c1e1b00 */
[----:B------:R-:W2:Y:S01]  /*10f0*/  LDG.E.64 R32, desc[UR20][R32.64] ;  /* 0x0000001420207981 */ /* 0x000ea2000c1e1b00 */
[----:B0-----:R-:W-:-:S05]  /*1100*/  IMAD.WIDE R36, R0, 0x8, R36 ;  /* 0x0000000800247825 */ /* 0x001fca00078e0224 */
[----:B------:R-:W2:Y:S01]  /*1110*/  LDG.E.64 R8, desc[UR20][R36.64] ;  /* 0x0000001424087981 */ /* 0x000ea2000c1e1b00 */
[----:B------:R-:W-:-:S06]  /*1120*/  IMAD.WIDE R30, R0, 0x8, R36 ;  /* 0x00000008001e7825 */ /* 0x000fcc00078e0224 */
[----:B------:R-:W2:Y:S01]  /*1130*/  LDG.E.64 R30, desc[UR20][R30.64] ;  /* 0x000000141e1e7981 */ /* 0x000ea2000c1e1b00 */
[----:B---3--:R-:W-:-:S08]  /*1140*/  DFMA R4, R26, R28, R4 ;  /* 0x0000001c1a04722b */ /* 0x008fd00000000004 */
[----:B----4-:R-:W-:-:S08]  /*1150*/  DFMA R4, R22, R24, R4 ;  /* 0x000000181604722b */ /* 0x010fd00000000004 */
[----:B------:R-:W-:-:S08]  /*1160*/  DFMA R4, R18, R20, R4 ;  /* 0x000000141204722b */ /* 0x000fd00000000004 */
[----:B------:R-:W-:Y:S01]  /*1170*/  DFMA R4, R14, R16, R4 ;  /* 0x000000100e04722b */ /* 0x000fe20000000004 */
[----:B------:R-:W-:Y:S01]  /*1180*/  R2UR UR9, R0 ;  /* 0x00000000000972ca */ /* 0x000fe200000e0000 */
[----:B------:R-:W-:-:S04]  /*1190*/  USHF.L.U32 UR8, UR15, 0x6, URZ ;  /* 0x000000060f087899 */ /* 0x000fc800080006ff */
[----:B------:R-:W-:-:S08]  /*11a0*/  UIMAD.WIDE UR4, UR8, 0x8, UR4 ;  /* 0x00000008080478a5 */ /* 0x000fd0000f8e0204 */
[----:B------:R-:W-:-:S04]  /*11b0*/  USHF.L.U32 UR9, UR9, 0x6, URZ ;  /* 0x0000000609097899 */ /* 0x000fc800080006ff */
[----:B------:R-:W-:Y:S01]  /*11c0*/  UIMAD.WIDE UR6, UR9, 0x8, UR6 ;  /* 0x00000008090678a5 */ /* 0x000fe2000f8e0206 */
[----:B--2---:R-:W-:-:S08]  /*11d0*/  DFMA R4, R10, R12, R4 ;  /* 0x0000000c0a04722b */ /* 0x004fd00000000004 */
[----:B------:R-:W-:-:S08]  /*11e0*/  DFMA R4, R6, R8, R4 ;  /* 0x000000080604722b */ /* 0x000fd00000000004 */
[----:B------:R-:W-:-:S11]  /*11f0*/  DFMA R4, R32, R30, R4 ;  /* 0x0000001e2004722b */ /* 0x000fd60000000004 */
.L_x_5:
[----:B------:R-:W-:Y:S05]  /*1200*/  BRA.U UP0, `(.L_x_6) ;  /* 0x0000000500f47547 */ /* 0x000fea000b800000 */
[----:B------:R-:W1:Y:S01]  /*1210*/  LDCU UR10, c[0x0][0x3cc] ;  /* 0x00007980ff0a77ac */ /* 0x000e620008000800 */
[----:B------:R-:W-:Y:S04]  /*1220*/  BSSY.RECONVERGENT B0, `(.L_x_6) ;  /* 0x000007b000007945 */ /* 0x000fe80003800200 */
[----:B------:R-:W-:Y:S01]  /*1230*/  BSSY.RELIABLE B1, `(.L_x_7) ;  /* 0x000005e000017945 */ /* 0x000fe20003800100 */
[----:B-1----:R-:W-:-:S13]  /*1240*/  ISETP.GE.AND P0, PT, R34, UR10, PT ;  /* 0x0000000a22007c0c */ /* 0x002fda000bf06270 */
[----:B------:R-:W-:Y:S05]  /*1250*/  @P0 BRA `(.L_x_8) ;  /* 0x0000000000640947 */ /* 0x000fea0003800000 */
[----:B-----5:R-:W-:Y:S02]  /*1260*/  MOV R21, 0x8 ;  /* 0x0000000800157802 */ /* 0x020fe40000000f00 */
[----:B------:R-:W-:Y:S02]  /*1270*/  MOV R7, UR15 ;  /* 0x0000000f00077c02 */ /* 0x000fe40008000f00 */
[----:B------:R-:W-:Y:S01]  /*1280*/  MOV R19, UR15 ;  /* 0x0000000f00137c02 */ /* 0x000fe20008000f00 */
[----:B------:R-:W-:Y:S01]  /*1290*/  IMAD.WIDE R20, R2, R21, UR4 ;  /* 0x0000000402147e25 */ /* 0x000fe2000f8e0215 */
[----:B------:R-:W-:Y:S02]  /*12a0*/  MOV R17, UR15 ;  /* 0x0000000f00117c02 */ /* 0x000fe40008000f00 */
[----:B------:R-:W-:Y:S02]  /*12b0*/  MOV R15, UR15 ;  /* 0x0000000f000f7c02 */ /* 0x000fe40008000f00 */
[----:B------:R-:W-:Y:S01]  /*12c0*/  MOV R13, UR15 ;  /* 0x0000000f000d7c02 */ /* 0x000fe20008000f00 */
[----:B------:R-:W-:Y:S01]  /*12d0*/  IMAD.WIDE R6, R7, 0x8, R20 ;  /* 0x0000000807067825 */ /* 0x000fe200078e0214 */
[----:B------:R-:W-:Y:S01]  /*12e0*/  MOV R11, UR15 ;  /* 0x0000000f000b7c02 */ /* 0x000fe20008000f00 */
[----:B0-----:R-:W5:Y:S01]  /*12f0*/  LDG.E.64 R20, desc[UR20][R20.64] ;  /* 0x0000001414147981 */ /* 0x001f62000c1e1b00 */
[----:B------:R-:W-:Y:S01]  /*1300*/  MOV R9, UR15 ;  /* 0x0000000f00097c02 */ /* 0x000fe20008000f00 */
[----:B------:R-:W-:-:S02]  /*1310*/  IMAD.WIDE R18, R19, 0x8, R6 ;  /* 0x0000000813127825 */ /* 0x000fc400078e0206 */
[----:B------:R-:W5:Y:S02]  /*1320*/  LDG.E.64 R6, desc[UR20][R6.64] ;  /* 0x0000001406067981 */ /* 0x000f64000c1e1b00 */
        /* <DEDUP_REMOVED lines=9> */
[----:B------:R-:W5:Y:S04]  /*13c0*/  LDG.E.64 R10, desc[UR20][R10.64] ;  /* 0x000000140a0a7981 */ /* 0x000f68000c1e1b00 */
[----:B------:R-:W5:Y:S01]  /*13d0*/  LDG.E.64 R8, desc[UR20][R8.64] ;  /* 0x0000001408087981 */ /* 0x000f62000c1e1b00 */
[----:B------:R-:W-:Y:S05]  /*13e0*/  BRA `(.L_x_9) ;  /* 0x0000000000887947 */ /* 0x000fea0003800000 */
.L_x_8:
[----:B------:R-:W-:Y:S02]  /*13f0*/  ISETP.NE.AND P1, PT, R34, UR10, PT ;  /* 0x0000000a22007c0c */ /* 0x000fe4000bf25270 */
[----:B-----5:R-:W-:Y:S02]  /*1400*/  CS2R R8, SRZ ;  /* 0x0000000000087805 */ /* 0x020fe4000001ff00 */
[----:B------:R-:W-:Y:S02]  /*1410*/  CS2R R10, SRZ ;  /* 0x00000000000a7805 */ /* 0x000fe4000001ff00 */
[----:B------:R-:W-:Y:S02]  /*1420*/  CS2R R12, SRZ ;  /* 0x00000000000c7805 */ /* 0x000fe4000001ff00 */
[----:B------:R-:W-:Y:S02]  /*1430*/  CS2R R14, SRZ ;  /* 0x00000000000e7805 */ /* 0x000fe4000001ff00 */
[----:B------:R-:W-:-:S02]  /*1440*/  CS2R R16, SRZ ;  /* 0x0000000000107805 */ /* 0x000fc4000001ff00 */
[----:B------:R-:W-:Y:S02]  /*1450*/  CS2R R18, SRZ ;  /* 0x0000000000127805 */ /* 0x000fe4000001ff00 */
[----:B------:R-:W-:Y:S02]  /*1460*/  CS2R R6, SRZ ;  /* 0x0000000000067805 */ /* 0x000fe4000001ff00 */
[----:B------:R-:W-:Y:S01]  /*1470*/  CS2R R20, SRZ ;  /* 0x0000000000147805 */ /* 0x000fe2000001ff00 */
[----:B------:R-:W-:Y:S06]  /*1480*/  @P1 BRA `(.L_x_10) ;  /* 0x0000000000d41947 */ /* 0x000fec0003800000 */
        /* <DEDUP_REMOVED lines=23> */
[----:B------:R-:W5:Y:S02]  /*1600*/  LDG.E.64 R8, desc[UR20][R8.64] ;  /* 0x0000001408087981 */ /* 0x000f64000c1e1b00 */
.L_x_9:
[----:B------:R-:W-:Y:S05]  /*1610*/  @!P0 BREAK.RELIABLE B1 ;  /* 0x0000000000018942 */ /* 0x000fea0003800100 */
[----:B------:R-:W-:Y:S05]  /*1620*/  @P0 BRA `(.L_x_10) ;  /* 0x00000000006c0947 */ /* 0x000fea0003800000 */
[----:B------:R-:W-:Y:S01]  /*1630*/  MOV R37, 0x8 ;  /* 0x0000000800257802 */ /* 0x000fe20000000f00 */
[----:B------:R-:W-:-:S04]  /*1640*/  IMAD R36, R3, R0, RZ ;  /* 0x0000000003247224 */ /* 0x000fc800078e02ff */
[----:B------:R-:W-:-:S05]  /*1650*/  IMAD.WIDE R36, R36, R37, UR6 ;  /* 0x0000000624247e25 */ /* 0x000fca000f8e0225 */
[----:B------:R0:W2:Y:S02]  /*1660*/  LDG.E.64 R30, desc[UR20][R36.64] ;  /* 0x00000014241e7981 */ /* 0x0000a4000c1e1b00 */
[----:B0-----:R-:W-:-:S05]  /*1670*/  IMAD.WIDE R36, R0, 0x8, R36 ;  /* 0x0000000800247825 */ /* 0x001fca00078e0224 */
[----:B------:R-:W3:Y:S01]  /*1680*/  LDG.E.64 R26, desc[UR20][R36.64] ;  /* 0x00000014241a7981 */ /* 0x000ee2000c1e1b00 */
[----:B------:R-:W-:-:S05]  /*1690*/  IMAD.WIDE R2, R0, 0x8, R36 ;  /* 0x0000000800027825 */ /* 0x000fca00078e0224 */
[----:B------:R-:W4:Y:S01]  /*16a0*/  LDG.E.64 R24, desc[UR20][R2.64] ;  /* 0x0000001402187981 */ /* 0x000f22000c1e1b00 */
[----:B------:R-:W-:-:S05]  /*16b0*/  IMAD.WIDE R28, R0, 0x8, R2 ;  /* 0x00000008001c7825 */ /* 0x000fca00078e0202 */
[----:B------:R0:W4:Y:S01]  /*16c0*/  LDG.E.64 R22, desc[UR20][R28.64] ;  /* 0x000000141c167981 */ /* 0x000122000c1e1b00 */
[----:B------:R-:W-:-:S05]  /*16d0*/  IMAD.WIDE R32, R0, 0x8, R28 ;  /* 0x0000000800207825 */ /* 0x000fca00078e021c */
[----:B------:R2:W4:Y:S01]  /*16e0*/  LDG.E.64 R2, desc[UR20][R32.64] ;  /* 0x0000001420027981 */ /* 0x000522000c1e1b00 */
[----:B0-----:R-:W-:Y:S01]  /*16f0*/  IMAD.WIDE R28, R0, 0x8, R32 ;  /* 0x00000008001c7825 */ /* 0x001fe200078e0220 */
[----:B--2--5:R-:W-:-:S04]  /*1700*/  DFMA R32, R20, R30, R4 ;  /* 0x0000001e1420722b */ /* 0x024fc80000000004 */
[----:B------:R-:W2:Y:S01]  /*1710*/  LDG.E.64 R4, desc[UR20][R28.64] ;  /* 0x000000141c047981 */ /* 0x000ea2000c1e1b00 */
[----:B------:R-:W-:-:S05]  /*1720*/  IMAD.WIDE R30, R0, 0x8, R28 ;  /* 0x00000008001e7825 */ /* 0x000fca00078e021c */
[----:B------:R-:W2:Y:S01]  /*1730*/  LDG.E.64 R20, desc[UR20][R30.64] ;  /* 0x000000141e147981 */ /* 0x000ea2000c1e1b00 */
[----:B------:R-:W-:-:S05]  /*1740*/  IMAD.WIDE R36, R0, 0x8, R30 ;  /* 0x0000000800247825 */ /* 0x000fca00078e021e */
[----:B------:R-:W2:Y:S01]  /*1750*/  LDG.E.64 R30, desc[UR20][R36.64] ;  /* 0x00000014241e7981 */ /* 0x000ea2000c1e1b00 */
[----:B---3--:R-:W-:-:S08]  /*1760*/  DFMA R26, R6, R26, R32 ;  /* 0x0000001a061a722b */ /* 0x008fd00000000020 */
[----:B----4-:R-:W-:-:S08]  /*1770*/  DFMA R24, R18, R24, R26 ;  /* 0x000000181218722b */ /* 0x010fd0000000001a */
[----:B------:R-:W-:-:S08]  /*1780*/  DFMA R22, R16, R22, R24 ;  /* 0x000000161016722b */ /* 0x000fd00000000018 */
[----:B------:R-:W-:-:S08]  /*1790*/  DFMA R2, R14, R2, R22 ;  /* 0x000000020e02722b */ /* 0x000fd00000000016 */
[----:B--2---:R-:W-:-:S08]  /*17a0*/  DFMA R2, R12, R4, R2 ;  /* 0x000000040c02722b */ /* 0x004fd00000000002 */
[----:B------:R-:W-:-:S08]  /*17b0*/  DFMA R2, R10, R20, R2 ;  /* 0x000000140a02722b */ /* 0x000fd00000000002 */
[----:B------:R-:W-:Y:S01]  /*17c0*/  DFMA R4, R8, R30, R2 ;  /* 0x0000001e0804722b */ /* 0x000fe20000000002 */
[----:B------:R-:W-:Y:S10]  /*17d0*/  BRA `(.L_x_11) ;  /* 0x00000000007c7947 */ /* 0x000ff40003800000 */
.L_x_10:
[----:B------:R-:W-:-:S13]  /*17e0*/  ISETP.NE.AND P0, PT, R34, UR10, PT ;  /* 0x0000000a22007c0c */ /* 0x000fda000bf05270 */
[----:B------:R-:W-:Y:S05]  /*17f0*/  @P0 BREAK.RELIABLE B1 ;  /* 0x0000000000010942 */ /* 0x000fea0003800100 */
[----:B------:R-:W-:Y:S05]  /*1800*/  @P0 BRA `(.L_x_11) ;  /* 0x0000000000700947 */ /* 0x000fea0003800000 */
[----:B0-----:R-:W-:Y:S05]  /*1810*/  BSYNC.RELIABLE B1 ;  /* 0x0000000000017941 */ /* 0x001fea0003800100 */
.L_x_7:
[----:B------:R-:W-:Y:S01]  /*1820*/  IMAD R2, R0, UR10, RZ ;  /* 0x0000000a00027c24 */ /* 0x000fe2000f8e02ff */
[----:B------:R-:W-:-:S04]  /*1830*/  MOV R37, 0x8 ;  /* 0x0000000800257802 */ /* 0x000fc80000000f00 */
[----:B------:R-:W-:-:S05]  /*1840*/  SHF.L.U32 R2, R2, 0x3, RZ ;  /* 0x0000000302027819 */ /* 0x000fca00000006ff */
        /* <DEDUP_REMOVED lines=23> */
[----:B------:R-:W-:-:S11]  /*19c0*/  DFMA R4, R30, R8, R2 ;  /* 0x000000081e04722b */ /* 0x000fd60000000002 */
.L_x_11:
[----:B0-----:R-:W-:Y:S05]  /*19d0*/  BSYNC.RECONVERGENT B0 ;  /* 0x0000000000007941 */ /* 0x001fea0003800200 */
.L_x_6:
[----:B-----5:R-:W1:Y:S01]  /*19e0*/  S2R R15, SR_TID.X ;  /* 0x00000000000f7919 */ /* 0x020e620000002100 */
[----:B------:R-:W2:Y:S01]  /*19f0*/  S2UR UR9, SR_CgaCtaId ;  /* 0x00000000000979c3 */ /* 0x000ea20000008800 */
[----:B------:R-:W-:Y:S01]  /*1a00*/  UMOV UR8, 0x400 ;  /* 0x0000040000087882 */ /* 0x000fe20000000000 */
[C---:B------:R-:W-:Y:S01]  /*1a10*/  ISETP.NE.AND P0, PT, R34.reuse, RZ, PT ;  /* 0x000000ff2200720c */ /* 0x040fe20003f05270 */
[----:B--2---:R-:W-:Y:S01]  /*1a20*/  ULEA UR8, UR9, UR8, 0x18 ;  /* 0x0000000809087291 */ /* 0x004fe2000f8ec0ff */
[----:B-1----:R-:W-:-:S05]  /*1a30*/  LEA R0, R34, R15, 0x6 ;  /* 0x0000000f22007211 */ /* 0x002fca00078e30ff */
[----:B------:R-:W-:-:S05]  /*1a40*/  LEA R3, R0, UR8, 0x3 ;  /* 0x0000000800037c11 */ /* 0x000fca000f8e18ff */
[----:B------:R1:W-:Y:S01]  /*1a50*/  STS.64 [R3], R4 ;  /* 0x0000000403007388 */ /* 0x0003e20000000a00 */
[----:B------:R-:W-:Y:S06]  /*1a60*/  BAR.SYNC.DEFER_BLOCKING 0x0 ;  /* 0x0000000000007b1d */ /* 0x000fec0000010000 */
[----:B0-----:R-:W-:Y:S05]  /*1a70*/  @P0 EXIT ;  /* 0x000000000000094d */ /* 0x001fea0003800000 */
[----:B------:R-:W-:Y:S01]  /*1a80*/  LEA R0, R15, UR8, 0x3 ;  /* 0x000000080f007c11 */ /* 0x000fe2000f8e18ff */
[----:B------:R-:W0:Y:S01]  /*1a90*/  S2UR UR4, SR_CTAID.X ;  /* 0x00000000000479c3 */ /* 0x000e220000002500 */
[----:B------:R-:W0:Y:S03]  /*1aa0*/  LDCU UR5, c[0x0][0x3c0] ;  /* 0x00007800ff0577ac */ /* 0x000e260008000800 */
[----:B-1----:R-:W1:Y:S01]  /*1ab0*/  LDS.64 R2, [R0] ;  /* 0x0000000000027984 */ /* 0x002e620000000a00 */
[----:B------:R-:W2:Y:S03]  /*1ac0*/  LDCU.64 UR6, c[0x0][0x3b8] ;  /* 0x00007700ff0677ac */ /* 0x000ea60008000a00 */
[----:B------:R-:W3:Y:S01]  /*1ad0*/  LDS.64 R4, [R0+0x200] ;  /* 0x0002000000047984 */ /* 0x000ee20000000a00 */
[----:B------:R-:W4:Y:S03]  /*1ae0*/  LDCU.64 UR10, c[0x0][0x388] ;  /* 0x00007100ff0a77ac */ /* 0x000f260008000a00 */
[----:B------:R-:W5:Y:S04]  /*1af0*/  LDS.64 R6, [R0+0x400] ;  /* 0x0004000000067984 */ /* 0x000f680000000a00 */
[----:B------:R-:W2:Y:S04]  /*1b00*/  LDS.64 R8, [R0+0x600] ;  /* 0x0006000000087984 */ /* 0x000ea80000000a00 */
[----:B------:R-:W4:Y:S04]  /*1b10*/  LDS.64 R10, [R0+0x800] ;  /* 0x00080000000a7984 */ /* 0x000f280000000a00 */
[----:B------:R-:W4:Y:S01]  /*1b20*/  LDS.64 R12, [R0+0xa00] ;  /* 0x000a0000000c7984 */ /* 0x000f220000000a00 */
[----:B0-----:R-:W-:-:S04]  /*1b30*/  UIMAD UR4, UR4, UR5, URZ ;  /* 0x00000005040472a4 */ /* 0x001fc8000f8e02ff */
[----:B------:R-:W-:Y:S01]  /*1b40*/  USHF.L.U32 UR4, UR4, 0x6, URZ ;  /* 0x0000000604047899 */ /* 0x000fe200080006ff */
[----:B-1----:R-:W-:-:S08]  /*1b50*/  DADD R2, RZ, R2 ;  /* 0x00000000ff027229 */ /* 0x002fd00000000002 */
[----:B---3--:R-:W-:Y:S01]  /*1b60*/  DADD R2, R2, R4 ;  /* 0x0000000002027229 */ /* 0x008fe20000000004 */
[----:B------:R-:W0:Y:S07]  /*1b70*/  LDS.64 R4, [R0+0xc00] ;  /* 0x000c000000047984 */ /* 0x000e2e0000000a00 */
[----:B-----5:R-:W-:Y:S01]  /*1b80*/  DADD R2, R2, R6 ;  /* 0x0000000002027229 */ /* 0x020fe20000000006 */
[----:B------:R1:W3:Y:S07]  /*1b90*/  LDS.64 R6, [R0+0xe00] ;  /* 0x000e000000067984 */ /* 0x0002ee0000000a00 */
[----:B--2---:R-:W-:Y:S01]  /*1ba0*/  DADD R2, R2, R8 ;  /* 0x0000000002027229 */ /* 0x004fe20000000008 */
[----:B-1----:R-:W-:Y:S01]  /*1bb0*/  IMAD R0, R15, UR5, RZ ;  /* 0x000000050f007c24 */ /* 0x002fe2000f8e02ff */
[----:B------:R-:W-:-:S06]  /*1bc0*/  USHF.R.S32.HI UR5, URZ, 0x1f, UR4 ;  /* 0x0000001fff057899 */ /* 0x000fcc0008011404 */
[----:B----4-:R-:W-:-:S08]  /*1bd0*/  DADD R2, R2, R10 ;  /* 0x0000000002027229 */ /* 0x010fd0000000000a */
[----:B------:R-:W-:-:S08]  /*1be0*/  DADD R2, R2, R12 ;  /* 0x0000000002027229 */ /* 0x000fd0000000000c */
[----:B0-----:R-:W-:Y:S01]  /*1bf0*/  DADD R2, R2, R4 ;  /* 0x0000000002027229 */ /* 0x001fe20000000004 */
[----:B------:R-:W-:-:S04]  /*1c00*/  IADD3 R5, P0, PT, R0, UR4, RZ ;  /* 0x0000000400057c10 */ /* 0x000fc8000ff1e0ff */
[----:B------:R-:W-:-:S03]  /*1c10*/  LEA.HI.X.SX32 R0, R0, UR5, 0x1, P0 ;  /* 0x0000000500007c11 */ /* 0x000fc600080f0eff */
[----:B---3--:R-:W-:Y:S01]  /*1c20*/  DADD R2, R2, R6 ;  /* 0x0000000002027229 */ /* 0x008fe20000000006 */
[----:B------:R-:W-:-:S04]  /*1c30*/  LEA R4, P0, R5, UR6, 0x3 ;  /* 0x0000000605047c11 */ /* 0x000fc8000f8018ff */
[----:B------:R-:W-:-:S03]  /*1c40*/  LEA.HI.X R5, R5, UR7, R0, 0x3, P0 ;  /* 0x0000000705057c11 */ /* 0x000fc600080f1c00 */
[----:B------:R-:W-:-:S07]  /*1c50*/  DMUL R2, R2, UR10 ;  /* 0x0000000a02027c28 */ /* 0x000fce0008000000 */
[----:B------:R-:W-:Y:S01]  /*1c60*/  REDG.E.ADD.F64.RN.STRONG.GPU desc[UR20][R4.64], R2 ;  /* 0x00000002040079a6 */ /* 0x000fe2000c12ff14 */
[----:B------:R-:W-:Y:S05]  /*1c70*/  EXIT ;  /* 0x000000000000794d */ /* 0x000fea0003800000 */
.L_x_12:
[----:B------:R-:W-:-:S00]  /*1c80*/  BRA `(.L_x_12) ;  /* 0xfffffffc00fc7947 */ /* 0x000fc0000383ffff */
[----:B------:R-:W-:-:S00]  /*1c90*/  NOP ;  /* 0x0000000000007918 */ /* 0x000fc00000000000 */
        /* <DEDUP_REMOVED lines=14> */
.L_x_13:


//--------------------- .nv.shared._Z5gemvnIdLi64ELi8ELi8ELi64ELi8EEviiT_PS0_iS1_iS0_S1_iiii --------------------------
	.section	.nv.shared._Z5gemvnIdLi64ELi8ELi8ELi64ELi8EEviiT_PS0_iS1_iS0_S1_iiii,"aw",@nobits
	.sectionflags	@""
	.align	8
.nv.shared._Z5gemvnIdLi64ELi8ELi8ELi64ELi8EEviiT_PS0_iS1_iS0_S1_iiii:
	.zero		5120


//--------------------- .nv.shared.reserved.0     --------------------------
	.section	.nv.shared.reserved.0,"aw",@nobits
	.weak		__nv_reservedSMEM_offset_0_alias
	.size		__nv_reservedSMEM_offset_0_alias, 0, 64
	.other		__nv_reservedSMEM_offset_0_alias,@"STO_CUDA_RESERVED_SHARED STV_DEFAULT"
__nv_reservedSMEM_offset_0_alias:
	.zero		0
	.zero		64


//--------------------- .nv.constant0._Z5gemvnIdLi64ELi8ELi8ELi64ELi8EEviiT_PS0_iS1_iS0_S1_iiii --------------------------
	.section	.nv.constant0._Z5gemvnIdLi64ELi8ELi8ELi64ELi8EEviiT_PS0_iS1_iS0_S1_iiii,"a",@progbits
	.sectionflags	@""
	.align	4
.nv.constant0._Z5gemvnIdLi64ELi8ELi8ELi64ELi8EEviiT_PS0_iS1_iS0_S1_iiii:
	.zero		976


//--------------------- SYMBOLS --------------------------

	.type		.nv.reservedSmem.offset0,@object
	.size		.nv.reservedSmem.offset0,0x4
	.type		.nv.reservedSmem.cap,@object
	.size		.nv.reservedSmem.cap,0x4
